//
// Generated by NVIDIA NVVM Compiler
//
// Compiler Build ID: CL-36424714
// Cuda compilation tools, release 13.0, V13.0.88
// Based on NVVM 20.0.0
//

.version 9.0
.target sm_100
.address_size 64

	// .globl	_Z7nn_initPilPfS0_S_PlPy

.visible .entry _Z7nn_initPilPfS0_S_PlPy(
	.param .u64 .ptr .align 1 _Z7nn_initPilPfS0_S_PlPy_param_0,
	.param .u64 _Z7nn_initPilPfS0_S_PlPy_param_1,
	.param .u64 .ptr .align 1 _Z7nn_initPilPfS0_S_PlPy_param_2,
	.param .u64 .ptr .align 1 _Z7nn_initPilPfS0_S_PlPy_param_3,
	.param .u64 .ptr .align 1 _Z7nn_initPilPfS0_S_PlPy_param_4,
	.param .u64 .ptr .align 1 _Z7nn_initPilPfS0_S_PlPy_param_5,
	.param .u64 .ptr .align 1 _Z7nn_initPilPfS0_S_PlPy_param_6
)
{
	.reg .pred 	%p<16>;
	.reg .b32 	%r<46>;
	.reg .b32 	%f<43>;
	.reg .b64 	%rd<89>;

	ld.param.u64 	%rd20, [_Z7nn_initPilPfS0_S_PlPy_param_0];
	ld.param.u64 	%rd21, [_Z7nn_initPilPfS0_S_PlPy_param_1];
	ld.param.u64 	%rd24, [_Z7nn_initPilPfS0_S_PlPy_param_2];
	ld.param.u64 	%rd25, [_Z7nn_initPilPfS0_S_PlPy_param_3];
	ld.param.u64 	%rd26, [_Z7nn_initPilPfS0_S_PlPy_param_4];
	ld.param.u64 	%rd22, [_Z7nn_initPilPfS0_S_PlPy_param_5];
	ld.param.u64 	%rd23, [_Z7nn_initPilPfS0_S_PlPy_param_6];
	cvta.to.global.u64 	%rd1, %rd25;
	cvta.to.global.u64 	%rd2, %rd24;
	cvta.to.global.u64 	%rd3, %rd26;
	mov.u32 	%r19, %tid.x;
	mov.u32 	%r20, %ctaid.x;
	mov.u32 	%r21, %ntid.x;
	mad.lo.s32 	%r37, %r20, %r21, %r19;
	cvt.s64.s32 	%rd4, %r37;
	setp.le.s64 	%p1, %rd21, %rd4;
	@%p1 bra 	$L__BB0_22;
	cvta.to.global.u64 	%rd27, %rd20;
	cvta.to.global.u64 	%rd28, %rd22;
	shl.b64 	%rd29, %rd4, 3;
	add.s64 	%rd5, %rd28, %rd29;
	mov.b64 	%rd30, 0;
	st.global.u64 	[%rd5], %rd30;
	mul.lo.s64 	%rd6, %rd21, %rd4;
	shl.b64 	%rd31, %rd6, 2;
	add.s64 	%rd7, %rd27, %rd31;
	st.global.u32 	[%rd7], %r37;
	add.s64 	%rd32, %rd6, %rd4;
	shl.b64 	%rd33, %rd32, 2;
	add.s64 	%rd34, %rd3, %rd33;
	mov.b32 	%r22, 1;
	st.global.u32 	[%rd34], %r22;
	setp.eq.s64 	%p2, %rd21, 1;
	@%p2 bra 	$L__BB0_21;
	setp.lt.s64 	%p3, %rd21, 1;
	@%p3 bra 	$L__BB0_17;
	mov.b32 	%r34, 1;
$L__BB0_4:
	mov.u32 	%r5, %r37;
	mov.u32 	%r2, %r34;
	mov.b64 	%rd85, 0;
$L__BB0_5:
	cvt.u32.u64 	%r6, %rd85;
	setp.eq.s32 	%p7, %r5, %r6;
	@%p7 bra 	$L__BB0_8;
	add.s64 	%rd40, %rd85, %rd6;
	shl.b64 	%rd41, %rd40, 2;
	add.s64 	%rd42, %rd3, %rd41;
	ld.global.u32 	%r27, [%rd42];
	setp.ne.s32 	%p8, %r27, 0;
	@%p8 bra 	$L__BB0_8;
	mul.wide.s32 	%rd43, %r5, 4;
	add.s64 	%rd44, %rd2, %rd43;
	ld.global.f32 	%f9, [%rd44];
	shl.b64 	%rd45, %rd85, 2;
	add.s64 	%rd46, %rd2, %rd45;
	ld.global.f32 	%f10, [%rd46];
	sub.f32 	%f11, %f9, %f10;
	add.s64 	%rd47, %rd1, %rd43;
	ld.global.f32 	%f12, [%rd47];
	add.s64 	%rd48, %rd1, %rd45;
	ld.global.f32 	%f13, [%rd48];
	sub.f32 	%f14, %f12, %f13;
	mul.f32 	%f15, %f14, %f14;
	fma.rn.f32 	%f16, %f11, %f11, %f15;
	sqrt.rn.f32 	%f17, %f16;
	cvt.rzi.s64.f32 	%rd49, %f17;
	cvt.rn.f32.s64 	%f39, %rd49;
	mov.u32 	%r38, %r6;
	bra.uni 	$L__BB0_9;
$L__BB0_8:
	add.s64 	%rd85, %rd85, 1;
	setp.gt.s64 	%p9, %rd21, %rd85;
	@%p9 bra 	$L__BB0_5;
$L__BB0_9:
	add.s32 	%r39, %r38, 1;
	cvt.s64.s32 	%rd86, %r39;
	setp.gt.s64 	%p10, %rd21, %rd86;
	mov.u32 	%r37, %r38;
	@%p10 bra 	$L__BB0_10;
	bra.uni 	$L__BB0_16;
$L__BB0_10:
	mov.b32 	%r40, 0;
$L__BB0_11:
	add.s64 	%rd50, %rd86, %rd6;
	shl.b64 	%rd51, %rd50, 2;
	add.s64 	%rd52, %rd3, %rd51;
	ld.global.u32 	%r29, [%rd52];
	setp.ne.s32 	%p11, %r29, 0;
	@%p11 bra 	$L__BB0_14;
	mul.wide.s32 	%rd53, %r5, 4;
	add.s64 	%rd54, %rd2, %rd53;
	ld.global.f32 	%f18, [%rd54];
	shl.b64 	%rd55, %rd86, 2;
	add.s64 	%rd56, %rd2, %rd55;
	ld.global.f32 	%f19, [%rd56];
	sub.f32 	%f20, %f18, %f19;
	add.s64 	%rd57, %rd1, %rd53;
	ld.global.f32 	%f21, [%rd57];
	add.s64 	%rd58, %rd1, %rd55;
	ld.global.f32 	%f22, [%rd58];
	sub.f32 	%f23, %f21, %f22;
	mul.f32 	%f24, %f23, %f23;
	fma.rn.f32 	%f25, %f20, %f20, %f24;
	sqrt.rn.f32 	%f26, %f25;
	cvt.rzi.s64.f32 	%rd59, %f26;
	cvt.rn.f32.s64 	%f5, %rd59;
	setp.leu.f32 	%p12, %f39, %f5;
	@%p12 bra 	$L__BB0_14;
	mov.b32 	%r40, 1;
	mov.f32 	%f39, %f5;
	mov.u32 	%r44, %r39;
$L__BB0_14:
	add.s32 	%r39, %r39, 1;
	cvt.s64.s32 	%rd86, %r39;
	setp.gt.s64 	%p13, %rd21, %rd86;
	@%p13 bra 	$L__BB0_11;
	setp.eq.s32 	%p14, %r40, 0;
	selp.b32 	%r37, %r38, %r44, %p14;
$L__BB0_16:
	ld.global.u64 	%rd60, [%rd5];
	cvt.rn.f32.s64 	%f27, %rd60;
	add.f32 	%f28, %f39, %f27;
	cvt.rzi.s64.f32 	%rd61, %f28;
	st.global.u64 	[%rd5], %rd61;
	add.s32 	%r34, %r2, 1;
	mul.wide.u32 	%rd62, %r2, 4;
	add.s64 	%rd63, %rd7, %rd62;
	st.global.u32 	[%rd63], %r37;
	cvt.s64.s32 	%rd64, %r37;
	add.s64 	%rd65, %rd6, %rd64;
	shl.b64 	%rd66, %rd65, 2;
	add.s64 	%rd67, %rd3, %rd66;
	mov.b32 	%r31, 1;
	st.global.u32 	[%rd67], %r31;
	cvt.u64.u32 	%rd68, %r34;
	setp.eq.s64 	%p15, %rd21, %rd68;
	@%p15 bra 	$L__BB0_21;
	bra.uni 	$L__BB0_4;
$L__BB0_17:
	add.s64 	%rd35, %rd21, -1;
	and.b64  	%rd88, %rd35, 3;
	and.b64  	%rd87, %rd35, -4;
	add.s64 	%rd15, %rd3, %rd31;
$L__BB0_18:
	mov.b64 	%rd37, -9223372036854775808;
	st.global.u64 	[%rd5], %rd37;
	mov.b32 	%r23, 1;
	st.global.u32 	[%rd15], %r23;
	add.s64 	%rd87, %rd87, -4;
	setp.ne.s64 	%p4, %rd87, 0;
	@%p4 bra 	$L__BB0_18;
	setp.eq.s64 	%p5, %rd88, 0;
	@%p5 bra 	$L__BB0_21;
$L__BB0_20:
	.pragma "nounroll";
	mov.b64 	%rd38, -9223372036854775808;
	st.global.u64 	[%rd5], %rd38;
	mov.b32 	%r24, 1;
	st.global.u32 	[%rd15], %r24;
	add.s64 	%rd88, %rd88, -1;
	setp.ne.s64 	%p6, %rd88, 0;
	@%p6 bra 	$L__BB0_20;
$L__BB0_21:
	ld.global.u32 	%r32, [%rd7];
	shl.b64 	%rd69, %rd21, 2;
	add.s64 	%rd70, %rd7, %rd69;
	ld.global.u32 	%r33, [%rd70+-4];
	mul.wide.s32 	%rd71, %r32, 4;
	add.s64 	%rd72, %rd2, %rd71;
	ld.global.f32 	%f29, [%rd72];
	mul.wide.s32 	%rd73, %r33, 4;
	add.s64 	%rd74, %rd2, %rd73;
	ld.global.f32 	%f30, [%rd74];
	sub.f32 	%f31, %f29, %f30;
	add.s64 	%rd75, %rd1, %rd71;
	ld.global.f32 	%f32, [%rd75];
	add.s64 	%rd76, %rd1, %rd73;
	ld.global.f32 	%f33, [%rd76];
	sub.f32 	%f34, %f32, %f33;
	mul.f32 	%f35, %f34, %f34;
	fma.rn.f32 	%f36, %f31, %f31, %f35;
	sqrt.rn.f32 	%f37, %f36;
	cvt.rzi.s64.f32 	%rd77, %f37;
	ld.global.u64 	%rd78, [%rd5];
	add.s64 	%rd79, %rd78, %rd77;
	st.global.u64 	[%rd5], %rd79;
	shl.b64 	%rd80, %rd79, 32;
	or.b64  	%rd81, %rd80, 4294967295;
	cvta.to.global.u64 	%rd82, %rd23;
	shl.b64 	%rd83, %rd4, 3;
	add.s64 	%rd84, %rd82, %rd83;
	st.global.u64 	[%rd84], %rd81;
$L__BB0_22:
	ret;

}
	// .globl	_Z8setCoordPiPfS0_S0_S0_l
.visible .entry _Z8setCoordPiPfS0_S0_S0_l(
	.param .u64 .ptr .align 1 _Z8setCoordPiPfS0_S0_S0_l_param_0,
	.param .u64 .ptr .align 1 _Z8setCoordPiPfS0_S0_S0_l_param_1,
	.param .u64 .ptr .align 1 _Z8setCoordPiPfS0_S0_S0_l_param_2,
	.param .u64 .ptr .align 1 _Z8setCoordPiPfS0_S0_S0_l_param_3,
	.param .u64 .ptr .align 1 _Z8setCoordPiPfS0_S0_S0_l_param_4,
	.param .u64 _Z8setCoordPiPfS0_S0_S0_l_param_5
)
{
	.reg .pred 	%p<4>;
	.reg .b32 	%r<13>;
	.reg .b32 	%f<3>;
	.reg .b64 	%rd<26>;

	ld.param.u64 	%rd11, [_Z8setCoordPiPfS0_S0_S0_l_param_0];
	ld.param.u64 	%rd12, [_Z8setCoordPiPfS0_S0_S0_l_param_1];
	ld.param.u64 	%rd13, [_Z8setCoordPiPfS0_S0_S0_l_param_2];
	ld.param.u64 	%rd14, [_Z8setCoordPiPfS0_S0_S0_l_param_3];
	ld.param.u64 	%rd15, [_Z8setCoordPiPfS0_S0_S0_l_param_4];
	ld.param.u64 	%rd16, [_Z8setCoordPiPfS0_S0_S0_l_param_5];
	mov.u32 	%r4, %tid.x;
	mov.u32 	%r5, %ctaid.x;
	mov.u32 	%r6, %ntid.x;
	mad.lo.s32 	%r7, %r5, %r6, %r4;
	cvt.s64.s32 	%rd1, %r7;
	setp.le.s64 	%p1, %rd16, %rd1;
	@%p1 bra 	$L__BB1_4;
	cvt.u32.u64 	%r8, %rd1;
	cvt.u32.u64 	%r9, %rd16;
	mul.lo.s32 	%r12, %r8, %r9;
	cvt.s64.s32 	%rd25, %r12;
	mad.lo.s64 	%rd3, %rd16, %rd1, %rd16;
	setp.le.s64 	%p2, %rd3, %rd25;
	@%p2 bra 	$L__BB1_4;
	cvta.to.global.u64 	%rd4, %rd11;
	cvta.to.global.u64 	%rd5, %rd12;
	cvta.to.global.u64 	%rd6, %rd14;
	cvta.to.global.u64 	%rd7, %rd13;
	cvta.to.global.u64 	%rd8, %rd15;
$L__BB1_3:
	shl.b64 	%rd17, %rd25, 2;
	add.s64 	%rd18, %rd4, %rd17;
	ld.global.u32 	%r10, [%rd18];
	mul.wide.s32 	%rd19, %r10, 4;
	add.s64 	%rd20, %rd5, %rd19;
	ld.global.f32 	%f1, [%rd20];
	add.s64 	%rd21, %rd6, %rd17;
	st.global.f32 	[%rd21], %f1;
	ld.global.u32 	%r11, [%rd18];
	mul.wide.s32 	%rd22, %r11, 4;
	add.s64 	%rd23, %rd7, %rd22;
	ld.global.f32 	%f2, [%rd23];
	add.s64 	%rd24, %rd8, %rd17;
	st.global.f32 	[%rd24], %f2;
	add.s32 	%r12, %r12, 1;
	cvt.s64.s32 	%rd25, %r12;
	setp.gt.s64 	%p3, %rd3, %rd25;
	@%p3 bra 	$L__BB1_3;
$L__BB1_4:
	ret;

}
	// .globl	_Z7tsp_tprPfS_PlPyl
.visible .entry _Z7tsp_tprPfS_PlPyl(
	.param .u64 .ptr .align 1 _Z7tsp_tprPfS_PlPyl_param_0,
	.param .u64 .ptr .align 1 _Z7tsp_tprPfS_PlPyl_param_1,
	.param .u64 .ptr .align 1 _Z7tsp_tprPfS_PlPyl_param_2,
	.param .u64 .ptr .align 1 _Z7tsp_tprPfS_PlPyl_param_3,
	.param .u64 _Z7tsp_tprPfS_PlPyl_param_4
)
{
	.reg .pred 	%p<18>;
	.reg .b32 	%r<30>;
	.reg .b32 	%f<67>;
	.reg .b64 	%rd<187>;

	ld.param.u64 	%rd67, [_Z7tsp_tprPfS_PlPyl_param_0];
	ld.param.u64 	%rd68, [_Z7tsp_tprPfS_PlPyl_param_1];
	ld.param.u64 	%rd64, [_Z7tsp_tprPfS_PlPyl_param_2];
	ld.param.u64 	%rd66, [_Z7tsp_tprPfS_PlPyl_param_4];
	cvta.to.global.u64 	%rd1, %rd68;
	cvta.to.global.u64 	%rd2, %rd67;
	mov.u32 	%r1, %tid.x;
	mov.u32 	%r2, %ctaid.x;
	mov.u32 	%r3, %ntid.x;
	mad.lo.s32 	%r4, %r2, %r3, %r1;
	cvt.u64.u32 	%rd169, %r4;
	and.b64  	%rd69, %rd66, -4294967296;
	setp.ne.s64 	%p1, %rd69, 0;
	@%p1 bra 	$L__BB2_2;
	cvt.u32.u64 	%r5, %rd66;
	cvt.u32.u64 	%r6, %rd169;
	rem.u32 	%r7, %r6, %r5;
	cvt.u64.u32 	%rd163, %r7;
	bra.uni 	$L__BB2_3;
$L__BB2_2:
	rem.s64 	%rd163, %rd169, %rd66;
$L__BB2_3:
	cvta.to.global.u64 	%rd7, %rd64;
	add.s64 	%rd8, %rd66, -1;
	mul.lo.s64 	%rd70, %rd8, %rd66;
	setp.le.s64 	%p2, %rd70, %rd169;
	@%p2 bra 	$L__BB2_38;
	shl.b64 	%rd72, %rd163, 3;
	add.s64 	%rd73, %rd7, %rd72;
	ld.global.u64 	%rd9, [%rd73];
	add.s64 	%rd74, %rd66, %rd169;
	sub.s64 	%rd10, %rd74, %rd163;
	add.s64 	%rd11, %rd169, 1;
	setp.ge.s64 	%p3, %rd11, %rd10;
	mov.u64 	%rd180, %rd9;
	@%p3 bra 	$L__BB2_36;
	cvt.u32.u64 	%r8, %rd169;
	mul.wide.s32 	%rd75, %r8, 4;
	add.s64 	%rd76, %rd2, %rd75;
	ld.global.f32 	%f1, [%rd76];
	add.s64 	%rd77, %rd1, %rd75;
	ld.global.f32 	%f2, [%rd77];
	mul.lo.s64 	%rd12, %rd66, %rd66;
	or.b64  	%rd78, %rd11, %rd12;
	and.b64  	%rd79, %rd78, -4294967296;
	setp.ne.s64 	%p4, %rd79, 0;
	@%p4 bra 	$L__BB2_7;
	cvt.u32.u64 	%r9, %rd12;
	cvt.u32.u64 	%r10, %rd11;
	rem.u32 	%r11, %r10, %r9;
	cvt.u64.u32 	%rd164, %r11;
	bra.uni 	$L__BB2_8;
$L__BB2_7:
	rem.u64 	%rd164, %rd11, %rd12;
$L__BB2_8:
	shl.b64 	%rd82, %rd164, 32;
	shr.s64 	%rd83, %rd82, 30;
	add.s64 	%rd84, %rd2, %rd83;
	ld.global.f32 	%f3, [%rd84];
	add.s64 	%rd85, %rd1, %rd83;
	ld.global.f32 	%f4, [%rd85];
	sub.f32 	%f14, %f1, %f3;
	sub.f32 	%f15, %f2, %f4;
	mul.f32 	%f16, %f15, %f15;
	fma.rn.f32 	%f17, %f14, %f14, %f16;
	sqrt.rn.f32 	%f18, %f17;
	cvt.rzi.s64.f32 	%rd16, %f18;
	mad.lo.s64 	%rd86, %rd163, %rd163, %rd163;
	shr.u64 	%rd87, %rd86, 1;
	not.b64 	%rd88, %rd87;
	mad.lo.s64 	%rd17, %rd163, %rd8, %rd88;
	sub.s64 	%rd89, %rd163, %rd66;
	and.b64  	%rd90, %rd89, 1;
	setp.eq.b64 	%p5, %rd90, 1;
	mov.u64 	%rd173, %rd11;
	mov.u64 	%rd180, %rd9;
	@%p5 bra 	$L__BB2_17;
	shl.b64 	%rd91, %rd11, 32;
	shr.s64 	%rd92, %rd91, 30;
	add.s64 	%rd93, %rd2, %rd92;
	ld.global.f32 	%f5, [%rd93];
	sub.f32 	%f19, %f1, %f5;
	add.s64 	%rd94, %rd1, %rd92;
	ld.global.f32 	%f6, [%rd94];
	sub.f32 	%f20, %f2, %f6;
	mul.f32 	%f21, %f20, %f20;
	fma.rn.f32 	%f22, %f19, %f19, %f21;
	sqrt.rn.f32 	%f7, %f22;
	add.s64 	%rd173, %rd169, 2;
	or.b64  	%rd95, %rd173, %rd12;
	and.b64  	%rd96, %rd95, -4294967296;
	setp.ne.s64 	%p6, %rd96, 0;
	@%p6 bra 	$L__BB2_11;
	cvt.u32.u64 	%r12, %rd12;
	cvt.u32.u64 	%r13, %rd173;
	rem.u32 	%r14, %r13, %r12;
	cvt.u64.u32 	%rd165, %r14;
	bra.uni 	$L__BB2_12;
$L__BB2_11:
	rem.u64 	%rd165, %rd173, %rd12;
$L__BB2_12:
	shl.b64 	%rd98, %rd165, 32;
	shr.s64 	%rd99, %rd98, 30;
	add.s64 	%rd100, %rd2, %rd99;
	ld.global.f32 	%f23, [%rd100];
	sub.f32 	%f24, %f3, %f23;
	add.s64 	%rd101, %rd1, %rd99;
	ld.global.f32 	%f25, [%rd101];
	sub.f32 	%f26, %f4, %f25;
	mul.f32 	%f27, %f26, %f26;
	fma.rn.f32 	%f28, %f24, %f24, %f27;
	sqrt.rn.f32 	%f29, %f28;
	cvt.rzi.s64.f32 	%rd102, %f29;
	sub.f32 	%f30, %f5, %f23;
	sub.f32 	%f31, %f6, %f25;
	mul.f32 	%f32, %f31, %f31;
	fma.rn.f32 	%f33, %f30, %f30, %f32;
	sqrt.rn.f32 	%f34, %f33;
	cvt.rzi.s64.f32 	%rd103, %f34;
	cvt.rzi.s64.f32 	%rd104, %f7;
	add.s64 	%rd105, %rd104, %rd9;
	add.s64 	%rd106, %rd105, %rd102;
	add.s64 	%rd107, %rd16, %rd103;
	sub.s64 	%rd22, %rd106, %rd107;
	setp.ge.s64 	%p7, %rd22, %rd9;
	mov.u64 	%rd180, %rd9;
	mov.u64 	%rd169, %rd11;
	@%p7 bra 	$L__BB2_17;
	or.b64  	%rd108, %rd11, %rd66;
	and.b64  	%rd109, %rd108, -4294967296;
	setp.ne.s64 	%p8, %rd109, 0;
	@%p8 bra 	$L__BB2_15;
	cvt.u32.u64 	%r15, %rd66;
	cvt.u32.u64 	%r16, %rd11;
	rem.u32 	%r17, %r16, %r15;
	cvt.u64.u32 	%rd166, %r17;
	bra.uni 	$L__BB2_16;
$L__BB2_15:
	rem.s64 	%rd166, %rd11, %rd66;
$L__BB2_16:
	add.s64 	%rd179, %rd17, %rd166;
	mov.u64 	%rd180, %rd22;
	mov.u64 	%rd169, %rd11;
$L__BB2_17:
	add.s64 	%rd110, %rd66, -2;
	setp.eq.s64 	%p9, %rd110, %rd163;
	@%p9 bra 	$L__BB2_36;
	shl.b64 	%rd172, %rd173, 32;
	cvt.u32.u64 	%r18, %rd12;
	cvt.u32.u64 	%r21, %rd66;
$L__BB2_19:
	shr.s64 	%rd111, %rd172, 30;
	add.s64 	%rd112, %rd2, %rd111;
	ld.global.f32 	%f8, [%rd112];
	sub.f32 	%f35, %f1, %f8;
	add.s64 	%rd113, %rd1, %rd111;
	ld.global.f32 	%f9, [%rd113];
	sub.f32 	%f36, %f2, %f9;
	mul.f32 	%f37, %f36, %f36;
	fma.rn.f32 	%f38, %f35, %f35, %f37;
	sqrt.rn.f32 	%f10, %f38;
	add.s64 	%rd38, %rd169, 2;
	or.b64  	%rd114, %rd38, %rd12;
	and.b64  	%rd115, %rd114, -4294967296;
	setp.ne.s64 	%p10, %rd115, 0;
	@%p10 bra 	$L__BB2_21;
	cvt.u32.u64 	%r19, %rd38;
	rem.u32 	%r20, %r19, %r18;
	cvt.u64.u32 	%rd177, %r20;
	bra.uni 	$L__BB2_22;
$L__BB2_21:
	rem.u64 	%rd177, %rd38, %rd12;
$L__BB2_22:
	shl.b64 	%rd116, %rd177, 32;
	shr.s64 	%rd117, %rd116, 30;
	add.s64 	%rd118, %rd2, %rd117;
	ld.global.f32 	%f39, [%rd118];
	sub.f32 	%f40, %f3, %f39;
	add.s64 	%rd119, %rd1, %rd117;
	ld.global.f32 	%f41, [%rd119];
	sub.f32 	%f42, %f4, %f41;
	mul.f32 	%f43, %f42, %f42;
	fma.rn.f32 	%f44, %f40, %f40, %f43;
	sqrt.rn.f32 	%f45, %f44;
	cvt.rzi.s64.f32 	%rd120, %f45;
	sub.f32 	%f46, %f8, %f39;
	sub.f32 	%f47, %f9, %f41;
	mul.f32 	%f48, %f47, %f47;
	fma.rn.f32 	%f49, %f46, %f46, %f48;
	sqrt.rn.f32 	%f50, %f49;
	cvt.rzi.s64.f32 	%rd121, %f50;
	cvt.rzi.s64.f32 	%rd122, %f10;
	add.s64 	%rd123, %rd122, %rd9;
	add.s64 	%rd124, %rd123, %rd120;
	add.s64 	%rd125, %rd16, %rd121;
	sub.s64 	%rd42, %rd124, %rd125;
	setp.ge.s64 	%p11, %rd42, %rd180;
	@%p11 bra 	$L__BB2_27;
	or.b64  	%rd126, %rd173, %rd66;
	and.b64  	%rd127, %rd126, -4294967296;
	setp.ne.s64 	%p12, %rd127, 0;
	@%p12 bra 	$L__BB2_25;
	cvt.u32.u64 	%r22, %rd173;
	rem.u32 	%r23, %r22, %r21;
	cvt.u64.u32 	%rd178, %r23;
	bra.uni 	$L__BB2_26;
$L__BB2_25:
	rem.s64 	%rd178, %rd173, %rd66;
$L__BB2_26:
	add.s64 	%rd128, %rd66, -1;
	mad.lo.s64 	%rd129, %rd163, %rd163, %rd163;
	shr.u64 	%rd130, %rd129, 1;
	not.b64 	%rd131, %rd130;
	mad.lo.s64 	%rd132, %rd163, %rd128, %rd131;
	add.s64 	%rd179, %rd132, %rd178;
	mov.u64 	%rd180, %rd42;
$L__BB2_27:
	add.s64 	%rd169, %rd173, 1;
	add.s64 	%rd133, %rd172, 4294967296;
	shr.s64 	%rd134, %rd133, 30;
	add.s64 	%rd135, %rd2, %rd134;
	ld.global.f32 	%f11, [%rd135];
	sub.f32 	%f51, %f1, %f11;
	add.s64 	%rd136, %rd1, %rd134;
	ld.global.f32 	%f12, [%rd136];
	sub.f32 	%f52, %f2, %f12;
	mul.f32 	%f53, %f52, %f52;
	fma.rn.f32 	%f54, %f51, %f51, %f53;
	sqrt.rn.f32 	%f13, %f54;
	add.s64 	%rd173, %rd173, 2;
	or.b64  	%rd137, %rd173, %rd12;
	and.b64  	%rd138, %rd137, -4294967296;
	setp.ne.s64 	%p13, %rd138, 0;
	@%p13 bra 	$L__BB2_29;
	cvt.u32.u64 	%r25, %rd173;
	rem.u32 	%r26, %r25, %r18;
	cvt.u64.u32 	%rd181, %r26;
	bra.uni 	$L__BB2_30;
$L__BB2_29:
	rem.u64 	%rd181, %rd173, %rd12;
$L__BB2_30:
	shl.b64 	%rd139, %rd181, 32;
	shr.s64 	%rd140, %rd139, 30;
	add.s64 	%rd141, %rd2, %rd140;
	ld.global.f32 	%f55, [%rd141];
	sub.f32 	%f56, %f3, %f55;
	add.s64 	%rd142, %rd1, %rd140;
	ld.global.f32 	%f57, [%rd142];
	sub.f32 	%f58, %f4, %f57;
	mul.f32 	%f59, %f58, %f58;
	fma.rn.f32 	%f60, %f56, %f56, %f59;
	sqrt.rn.f32 	%f61, %f60;
	cvt.rzi.s64.f32 	%rd143, %f61;
	sub.f32 	%f62, %f11, %f55;
	sub.f32 	%f63, %f12, %f57;
	mul.f32 	%f64, %f63, %f63;
	fma.rn.f32 	%f65, %f62, %f62, %f64;
	sqrt.rn.f32 	%f66, %f65;
	cvt.rzi.s64.f32 	%rd144, %f66;
	cvt.rzi.s64.f32 	%rd145, %f13;
	add.s64 	%rd146, %rd145, %rd9;
	add.s64 	%rd147, %rd146, %rd143;
	add.s64 	%rd148, %rd16, %rd144;
	sub.s64 	%rd54, %rd147, %rd148;
	setp.ge.s64 	%p14, %rd54, %rd180;
	@%p14 bra 	$L__BB2_35;
	or.b64  	%rd149, %rd169, %rd66;
	and.b64  	%rd150, %rd149, -4294967296;
	setp.ne.s64 	%p15, %rd150, 0;
	@%p15 bra 	$L__BB2_33;
	cvt.u32.u64 	%r28, %rd169;
	rem.u32 	%r29, %r28, %r21;
	cvt.u64.u32 	%rd182, %r29;
	bra.uni 	$L__BB2_34;
$L__BB2_33:
	rem.s64 	%rd182, %rd169, %rd66;
$L__BB2_34:
	add.s64 	%rd151, %rd66, -1;
	mad.lo.s64 	%rd152, %rd163, %rd163, %rd163;
	shr.u64 	%rd153, %rd152, 1;
	not.b64 	%rd154, %rd153;
	mad.lo.s64 	%rd155, %rd163, %rd151, %rd154;
	add.s64 	%rd179, %rd155, %rd182;
	mov.u64 	%rd180, %rd54;
$L__BB2_35:
	add.s64 	%rd172, %rd172, 8589934592;
	setp.lt.s64 	%p16, %rd173, %rd10;
	@%p16 bra 	$L__BB2_19;
$L__BB2_36:
	setp.ge.s64 	%p17, %rd180, %rd9;
	@%p17 bra 	$L__BB2_38;
	ld.param.u64 	%rd162, [_Z7tsp_tprPfS_PlPyl_param_3];
	cvta.to.global.u64 	%rd156, %rd162;
	shl.b64 	%rd157, %rd163, 3;
	add.s64 	%rd158, %rd156, %rd157;
	shl.b64 	%rd159, %rd180, 32;
	or.b64  	%rd160, %rd159, %rd179;
	atom.global.min.u64 	%rd161, [%rd158], %rd160;
$L__BB2_38:
	ret;

}


// ===== COMPILED SASS (sm_100) =====

	.target	sm_100

	.elftype	@"ET_EXEC"


//--------------------- .note.nv.tkinfo           --------------------------
	.section	.note.nv.tkinfo,"",@"SHT_NOTE"
	.sectionflags	@"SHF_NOTE_NV_TKINFO"
	.tkinfo
        /*0018*/ 	.word	0x00000002
        /*0030*/ 	.string	""
        /*0030*/ 	.string	"ptxas"
        /*0030*/ 	.string	"Cuda compilation tools, release 13.0, V13.0.88"
        /*0030*/ 	.string	"Build cuda_13.0.r13.0/compiler.36424714_0"
        /*0030*/ 	.string	"-arch sm_100 -m 64 "



//--------------------- .note.nv.cuinfo           --------------------------
	.section	.note.nv.cuinfo,"",@"SHT_NOTE"
	.sectionflags	@"SHF_NOTE_NV_CUINFO"
        /*0018*/ 	.short	0x0002
        /*001a*/ 	.short	0x0064
        /*001c*/ 	.short	0x0082
	.zero		2


//--------------------- .nv.info                  --------------------------
	.section	.nv.info,"",@"SHT_CUDA_INFO"
	.align	4


	//----- nvinfo : EIATTR_REGCOUNT
	.align		4
        /*0000*/ 	.byte	0x04, 0x2f
        /*0002*/ 	.short	(.L_1 - .L_0)
	.align		4
.L_0:
        /*0004*/ 	.word	index@(_Z7nn_initPilPfS0_S_PlPy)
        /*0008*/ 	.word	0x00000020


	//----- nvinfo : EIATTR_FRAME_SIZE
	.align		4
.L_1:
        /*000c*/ 	.byte	0x04, 0x11
        /*000e*/ 	.short	(.L_3 - .L_2)
	.align		4
.L_2:
        /*0010*/ 	.word	index@($__internal_3_$__cuda_sm20_sqrt_rn_f32_slowpath)
        /*0014*/ 	.word	0x00000000


	//----- nvinfo : EIATTR_FRAME_SIZE
	.align		4
.L_3:
        /*0018*/ 	.byte	0x04, 0x11
        /*001a*/ 	.short	(.L_5 - .L_4)
	.align		4
.L_4:
        /*001c*/ 	.word	index@(_Z7nn_initPilPfS0_S_PlPy)
        /*0020*/ 	.word	0x00000000


	//----- nvinfo : EIATTR_REGCOUNT
	.align		4
.L_5:
        /*0024*/ 	.byte	0x04, 0x2f
        /*0026*/ 	.short	(.L_7 - .L_6)
	.align		4
.L_6:
        /*0028*/ 	.word	index@(_Z8setCoordPiPfS0_S0_S0_l)
        /*002c*/ 	.word	0x00000018


	//----- nvinfo : EIATTR_FRAME_SIZE
	.align		4
.L_7:
        /*0030*/ 	.byte	0x04, 0x11
        /*0032*/ 	.short	(.L_9 - .L_8)
	.align		4
.L_8:
        /*0034*/ 	.word	index@(_Z8setCoordPiPfS0_S0_S0_l)
        /*0038*/ 	.word	0x00000000


	//----- nvinfo : EIATTR_REGCOUNT
	.align		4
.L_9:
        /*003c*/ 	.byte	0x04, 0x2f
        /*003e*/ 	.short	(.L_11 - .L_10)
	.align		4
.L_10:
        /*0040*/ 	.word	index@(_Z7tsp_tprPfS_PlPyl)
        /*0044*/ 	.word	0x0000002c


	//----- nvinfo : EIATTR_FRAME_SIZE
	.align		4
.L_11:
        /*0048*/ 	.byte	0x04, 0x11
        /*004a*/ 	.short	(.L_13 - .L_12)
	.align		4
.L_12:
        /*004c*/ 	.word	index@($__internal_2_$__cuda_sm20_sqrt_rn_f32_slowpath)
        /*0050*/ 	.word	0x00000000


	//----- nvinfo : EIATTR_FRAME_SIZE
	.align		4
.L_13:
        /*0054*/ 	.byte	0x04, 0x11
        /*0056*/ 	.short	(.L_15 - .L_14)
	.align		4
.L_14:
        /*0058*/ 	.word	index@($__internal_1_$__cuda_sm20_rem_u64)
        /*005c*/ 	.word	0x00000000


	//----- nvinfo : EIATTR_FRAME_SIZE
	.align		4
.L_15:
        /*0060*/ 	.byte	0x04, 0x11
        /*0062*/ 	.short	(.L_17 - .L_16)
	.align		4
.L_16:
        /*0064*/ 	.word	index@($__internal_0_$__cuda_sm20_rem_s64)
        /*0068*/ 	.word	0x00000000


	//----- nvinfo : EIATTR_FRAME_SIZE
	.align		4
.L_17:
        /*006c*/ 	.byte	0x04, 0x11
        /*006e*/ 	.short	(.L_19 - .L_18)
	.align		4
.L_18:
        /*0070*/ 	.word	index@(_Z7tsp_tprPfS_PlPyl)
        /*0074*/ 	.word	0x00000000


	//----- nvinfo : EIATTR_MIN_STACK_SIZE
	.align		4
.L_19:
        /*0078*/ 	.byte	0x04, 0x12
        /*007a*/ 	.short	(.L_21 - .L_20)
	.align		4
.L_20:
        /*007c*/ 	.word	index@(_Z7tsp_tprPfS_PlPyl)
        /*0080*/ 	.word	0x00000000


	//----- nvinfo : EIATTR_MIN_STACK_SIZE
	.align		4
.L_21:
        /*0084*/ 	.byte	0x04, 0x12
        /*0086*/ 	.short	(.L_23 - .L_22)
	.align		4
.L_22:
        /*0088*/ 	.word	index@(_Z8setCoordPiPfS0_S0_S0_l)
        /*008c*/ 	.word	0x00000000


	//----- nvinfo : EIATTR_MIN_STACK_SIZE
	.align		4
.L_23:
        /*0090*/ 	.byte	0x04, 0x12
        /*0092*/ 	.short	(.L_25 - .L_24)
	.align		4
.L_24:
        /*0094*/ 	.word	index@(_Z7nn_initPilPfS0_S_PlPy)
        /*0098*/ 	.word	0x00000000
.L_25:


//--------------------- .nv.compat                --------------------------
	.section	.nv.compat,"",@"SHT_CUDA_COMPAT_INFO"
	.align	4
        /*0000*/ 	.byte	0x02, 0x09, 0x00, 0x00, 0x02, 0x02, 0x01, 0x00, 0x02, 0x05, 0x05, 0x00, 0x03, 0x07, 0x01, 0x01
        /*0010*/ 	.byte	0x02, 0x03, 0x00, 0x00, 0x02, 0x06, 0x01, 0x00, 0x04, 0x0b, 0x08, 0x00, 0x01, 0x00, 0x00, 0x00
        /*0020*/ 	.byte	0x00, 0x00, 0x00, 0x00


//--------------------- .nv.info._Z7tsp_tprPfS_PlPyl --------------------------
	.section	.nv.info._Z7tsp_tprPfS_PlPyl,"",@"SHT_CUDA_INFO"
	.sectionflags	@""
	.align	4


	//----- nvinfo : EIATTR_CUDA_API_VERSION
	.align		4
        /*0000*/ 	.byte	0x04, 0x37
        /*0002*/ 	.short	(.L_27 - .L_26)
.L_26:
        /*0004*/ 	.word	0x00000082


	//----- nvinfo : EIATTR_KPARAM_INFO
	.align		4
.L_27:
        /*0008*/ 	.byte	0x04, 0x17
        /*000a*/ 	.short	(.L_29 - .L_28)
.L_28:
        /*000c*/ 	.word	0x00000000
        /*0010*/ 	.short	0x0004
        /*0012*/ 	.short	0x0020
        /*0014*/ 	.byte	0x00, 0xf0, 0x21, 0x00


	//----- nvinfo : EIATTR_KPARAM_INFO
	.align		4
.L_29:
        /*0018*/ 	.byte	0x04, 0x17
        /*001a*/ 	.short	(.L_31 - .L_30)
.L_30:
        /*001c*/ 	.word	0x00000000
        /*0020*/ 	.short	0x0003
        /*0022*/ 	.short	0x0018
        /*0024*/ 	.byte	0x00, 0xf5, 0x21, 0x00


	//----- nvinfo : EIATTR_KPARAM_INFO
	.align		4
.L_31:
        /*0028*/ 	.byte	0x04, 0x17
        /*002a*/ 	.short	(.L_33 - .L_32)
.L_32:
        /*002c*/ 	.word	0x00000000
        /*0030*/ 	.short	0x0002
        /*0032*/ 	.short	0x0010
        /*0034*/ 	.byte	0x00, 0xf5, 0x21, 0x00


	//----- nvinfo : EIATTR_KPARAM_INFO
	.align		4
.L_33:
        /*0038*/ 	.byte	0x04, 0x17
        /*003a*/ 	.short	(.L_35 - .L_34)
.L_34:
        /*003c*/ 	.word	0x00000000
        /*0040*/ 	.short	0x0001
        /*0042*/ 	.short	0x0008
        /*0044*/ 	.byte	0x00, 0xf5, 0x21, 0x00


	//----- nvinfo : EIATTR_KPARAM_INFO
	.align		4
.L_35:
        /*0048*/ 	.byte	0x04, 0x17
        /*004a*/ 	.short	(.L_37 - .L_36)
.L_36:
        /*004c*/ 	.word	0x00000000
        /*0050*/ 	.short	0x0000
        /*0052*/ 	.short	0x0000
        /*0054*/ 	.byte	0x00, 0xf5, 0x21, 0x00


	//----- nvinfo : EIATTR_SPARSE_MMA_MASK
	.align		4
.L_37:
        /*0058*/ 	.byte	0x03, 0x50
        /*005a*/ 	.short	0x0000


	//----- nvinfo : EIATTR_MAXREG_COUNT
	.align		4
        /*005c*/ 	.byte	0x03, 0x1b
        /*005e*/ 	.short	0x00ff


	//----- nvinfo : EIATTR_MERCURY_ISA_VERSION
	.align		4
        /*0060*/ 	.byte	0x03, 0x5f
        /*0062*/ 	.short	0x0101


	//----- nvinfo : EIATTR_VRC_CTA_INIT_COUNT
	.align		4
        /*0064*/ 	.byte	0x02, 0x4a
	.zero		1
	.zero		1


	//----- nvinfo : EIATTR_EXIT_INSTR_OFFSETS
	.align		4
        /*0068*/ 	.byte	0x04, 0x1c
        /*006a*/ 	.short	(.L_39 - .L_38)


	//   ....[0]....
.L_38:
        /*006c*/ 	.word	0x000002b0


	//   ....[1]....
        /*0070*/ 	.word	0x00002910


	//   ....[2]....
        /*0074*/ 	.word	0x00002970


	//----- nvinfo : EIATTR_CRS_STACK_SIZE
	.align		4
.L_39:
        /*0078*/ 	.byte	0x04, 0x1e
        /*007a*/ 	.short	(.L_41 - .L_40)
.L_40:
        /*007c*/ 	.word	0x00000000


	//----- nvinfo : EIATTR_CBANK_PARAM_SIZE
	.align		4
.L_41:
        /*0080*/ 	.byte	0x03, 0x19
        /*0082*/ 	.short	0x0028


	//----- nvinfo : EIATTR_PARAM_CBANK
	.align		4
        /*0084*/ 	.byte	0x04, 0x0a
        /*0086*/ 	.short	(.L_43 - .L_42)
	.align		4
.L_42:
        /*0088*/ 	.word	index@(.nv.constant0._Z7tsp_tprPfS_PlPyl)
        /*008c*/ 	.short	0x0380
        /*008e*/ 	.short	0x0028


	//----- nvinfo : EIATTR_SW_WAR
	.align		4
.L_43:
        /*0090*/ 	.byte	0x04, 0x36
        /*0092*/ 	.short	(.L_45 - .L_44)
.L_44:
        /*0094*/ 	.word	0x00000008
.L_45:


//--------------------- .nv.info._Z8setCoordPiPfS0_S0_S0_l --------------------------
	.section	.nv.info._Z8setCoordPiPfS0_S0_S0_l,"",@"SHT_CUDA_INFO"
	.sectionflags	@""
	.align	4


	//----- nvinfo : EIATTR_CUDA_API_VERSION
	.align		4
        /*0000*/ 	.byte	0x04, 0x37
        /*0002*/ 	.short	(.L_47 - .L_46)
.L_46:
        /*0004*/ 	.word	0x00000082


	//----- nvinfo : EIATTR_KPARAM_INFO
	.align		4
.L_47:
        /*0008*/ 	.byte	0x04, 0x17
        /*000a*/ 	.short	(.L_49 - .L_48)
.L_48:
        /*000c*/ 	.word	0x00000000
        /*0010*/ 	.short	0x0005
        /*0012*/ 	.short	0x0028
        /*0014*/ 	.byte	0x00, 0xf0, 0x21, 0x00


	//----- nvinfo : EIATTR_KPARAM_INFO
	.align		4
.L_49:
        /*0018*/ 	.byte	0x04, 0x17
        /*001a*/ 	.short	(.L_51 - .L_50)
.L_50:
        /*001c*/ 	.word	0x00000000
        /*0020*/ 	.short	0x0004
        /*0022*/ 	.short	0x0020
        /*0024*/ 	.byte	0x00, 0xf5, 0x21, 0x00


	//----- nvinfo : EIATTR_KPARAM_INFO
	.align		4
.L_51:
        /*0028*/ 	.byte	0x04, 0x17
        /*002a*/ 	.short	(.L_53 - .L_52)
.L_52:
        /*002c*/ 	.word	0x00000000
        /*0030*/ 	.short	0x0003
        /*0032*/ 	.short	0x0018
        /*0034*/ 	.byte	0x00, 0xf5, 0x21, 0x00


	//----- nvinfo : EIATTR_KPARAM_INFO
	.align		4
.L_53:
        /*0038*/ 	.byte	0x04, 0x17
        /*003a*/ 	.short	(.L_55 - .L_54)
.L_54:
        /*003c*/ 	.word	0x00000000
        /*0040*/ 	.short	0x0002
        /*0042*/ 	.short	0x0010
        /*0044*/ 	.byte	0x00, 0xf5, 0x21, 0x00


	//----- nvinfo : EIATTR_KPARAM_INFO
	.align		4
.L_55:
        /*0048*/ 	.byte	0x04, 0x17
        /*004a*/ 	.short	(.L_57 - .L_56)
.L_56:
        /*004c*/ 	.word	0x00000000
        /*0050*/ 	.short	0x0001
        /*0052*/ 	.short	0x0008
        /*0054*/ 	.byte	0x00, 0xf5, 0x21, 0x00


	//----- nvinfo : EIATTR_KPARAM_INFO
	.align		4
.L_57:
        /*0058*/ 	.byte	0x04, 0x17
        /*005a*/ 	.short	(.L_59 - .L_58)
.L_58:
        /*005c*/ 	.word	0x00000000
        /*0060*/ 	.short	0x0000
        /*0062*/ 	.short	0x0000
        /*0064*/ 	.byte	0x00, 0xf5, 0x21, 0x00


	//----- nvinfo : EIATTR_SPARSE_MMA_MASK
	.align		4
.L_59:
        /*0068*/ 	.byte	0x03, 0x50
        /*006a*/ 	.short	0x0000


	//----- nvinfo : EIATTR_MAXREG_COUNT
	.align		4
        /*006c*/ 	.byte	0x03, 0x1b
        /*006e*/ 	.short	0x00ff


	//----- nvinfo : EIATTR_MERCURY_ISA_VERSION
	.align		4
        /*0070*/ 	.byte	0x03, 0x5f
        /*0072*/ 	.short	0x0101


	//----- nvinfo : EIATTR_VRC_CTA_INIT_COUNT
	.align		4
        /*0074*/ 	.byte	0x02, 0x4a
	.zero		1
	.zero		1


	//----- nvinfo : EIATTR_EXIT_INSTR_OFFSETS
	.align		4
        /*0078*/ 	.byte	0x04, 0x1c
        /*007a*/ 	.short	(.L_61 - .L_60)


	//   ....[0]....
.L_60:
        /*007c*/ 	.word	0x00000090


	//   ....[1]....
        /*0080*/ 	.word	0x00000160


	//   ....[2]....
        /*0084*/ 	.word	0x00000360


	//----- nvinfo : EIATTR_CRS_STACK_SIZE
	.align		4
.L_61:
        /*0088*/ 	.byte	0x04, 0x1e
        /*008a*/ 	.short	(.L_63 - .L_62)
.L_62:
        /*008c*/ 	.word	0x00000000


	//----- nvinfo : EIATTR_CBANK_PARAM_SIZE
	.align		4
.L_63:
        /*0090*/ 	.byte	0x03, 0x19
        /*0092*/ 	.short	0x0030


	//----- nvinfo : EIATTR_PARAM_CBANK
	.align		4
        /*0094*/ 	.byte	0x04, 0x0a
        /*0096*/ 	.short	(.L_65 - .L_64)
	.align		4
.L_64:
        /*0098*/ 	.word	index@(.nv.constant0._Z8setCoordPiPfS0_S0_S0_l)
        /*009c*/ 	.short	0x0380
        /*009e*/ 	.short	0x0030


	//----- nvinfo : EIATTR_SW_WAR
	.align		4
.L_65:
        /*00a0*/ 	.byte	0x04, 0x36
        /*00a2*/ 	.short	(.L_67 - .L_66)
.L_66:
        /*00a4*/ 	.word	0x00000008
.L_67:


//--------------------- .nv.info._Z7nn_initPilPfS0_S_PlPy --------------------------
	.section	.nv.info._Z7nn_initPilPfS0_S_PlPy,"",@"SHT_CUDA_INFO"
	.sectionflags	@""
	.align	4


	//----- nvinfo : EIATTR_CUDA_API_VERSION
	.align		4
        /*0000*/ 	.byte	0x04, 0x37
        /*0002*/ 	.short	(.L_69 - .L_68)
.L_68:
        /*0004*/ 	.word	0x00000082


	//----- nvinfo : EIATTR_KPARAM_INFO
	.align		4
.L_69:
        /*0008*/ 	.byte	0x04, 0x17
        /*000a*/ 	.short	(.L_71 - .L_70)
.L_70:
        /*000c*/ 	.word	0x00000000
        /*0010*/ 	.short	0x0006
        /*0012*/ 	.short	0x0030
        /*0014*/ 	.byte	0x00, 0xf5, 0x21, 0x00


	//----- nvinfo : EIATTR_KPARAM_INFO
	.align		4
.L_71:
        /*0018*/ 	.byte	0x04, 0x17
        /*001a*/ 	.short	(.L_73 - .L_72)
.L_72:
        /*001c*/ 	.word	0x00000000
        /*0020*/ 	.short	0x0005
        /*0022*/ 	.short	0x0028
        /*0024*/ 	.byte	0x00, 0xf5, 0x21, 0x00


	//----- nvinfo : EIATTR_KPARAM_INFO
	.align		4
.L_73:
        /*0028*/ 	.byte	0x04, 0x17
        /*002a*/ 	.short	(.L_75 - .L_74)
.L_74:
        /*002c*/ 	.word	0x00000000
        /*0030*/ 	.short	0x0004
        /*0032*/ 	.short	0x0020
        /*0034*/ 	.byte	0x00, 0xf5, 0x21, 0x00


	//----- nvinfo : EIATTR_KPARAM_INFO
	.align		4
.L_75:
        /*0038*/ 	.byte	0x04, 0x17
        /*003a*/ 	.short	(.L_77 - .L_76)
.L_76:
        /*003c*/ 	.word	0x00000000
        /*0040*/ 	.short	0x0003
        /*0042*/ 	.short	0x0018
        /*0044*/ 	.byte	0x00, 0xf5, 0x21, 0x00


	//----- nvinfo : EIATTR_KPARAM_INFO
	.align		4
.L_77:
        /*0048*/ 	.byte	0x04, 0x17
        /*004a*/ 	.short	(.L_79 - .L_78)
.L_78:
        /*004c*/ 	.word	0x00000000
        /*0050*/ 	.short	0x0002
        /*0052*/ 	.short	0x0010
        /*0054*/ 	.byte	0x00, 0xf5, 0x21, 0x00


	//----- nvinfo : EIATTR_KPARAM_INFO
	.align		4
.L_79:
        /*0058*/ 	.byte	0x04, 0x17
        /*005a*/ 	.short	(.L_81 - .L_80)
.L_80:
        /*005c*/ 	.word	0x00000000
        /*0060*/ 	.short	0x0001
        /*0062*/ 	.short	0x0008
        /*0064*/ 	.byte	0x00, 0xf0, 0x21, 0x00


	//----- nvinfo : EIATTR_KPARAM_INFO
	.align		4
.L_81:
        /*0068*/ 	.byte	0x04, 0x17
        /*006a*/ 	.short	(.L_83 - .L_82)
.L_82:
        /*006c*/ 	.word	0x00000000
        /*0070*/ 	.short	0x0000
        /*0072*/ 	.short	0x0000
        /*0074*/ 	.byte	0x00, 0xf5, 0x21, 0x00


	//----- nvinfo : EIATTR_SPARSE_MMA_MASK
	.align		4
.L_83:
        /*0078*/ 	.byte	0x03, 0x50
        /*007a*/ 	.short	0x0000


	//----- nvinfo : EIATTR_MAXREG_COUNT
	.align		4
        /*007c*/ 	.byte	0x03, 0x1b
        /*007e*/ 	.short	0x00ff


	//----- nvinfo : EIATTR_MERCURY_ISA_VERSION
	.align		4
        /*0080*/ 	.byte	0x03, 0x5f
        /*0082*/ 	.short	0x0101


	//----- nvinfo : EIATTR_VRC_CTA_INIT_COUNT
	.align		4
        /*0084*/ 	.byte	0x02, 0x4a
	.zero		1
	.zero		1


	//----- nvinfo : EIATTR_EXIT_INSTR_OFFSETS
	.align		4
        /*0088*/ 	.byte	0x04, 0x1c
        /*008a*/ 	.short	(.L_85 - .L_84)


	//   ....[0]....
.L_84:
        /*008c*/ 	.word	0x000000b0


	//   ....[1]....
        /*0090*/ 	.word	0x00001340


	//----- nvinfo : EIATTR_CRS_STACK_SIZE
	.align		4
.L_85:
        /*0094*/ 	.byte	0x04, 0x1e
        /*0096*/ 	.short	(.L_87 - .L_86)
.L_86:
        /*0098*/ 	.word	0x00000000


	//----- nvinfo : EIATTR_CBANK_PARAM_SIZE
	.align		4
.L_87:
        /*009c*/ 	.byte	0x03, 0x19
        /*009e*/ 	.short	0x0038


	//----- nvinfo : EIATTR_PARAM_CBANK
	.align		4
        /*00a0*/ 	.byte	0x04, 0x0a
        /*00a2*/ 	.short	(.L_89 - .L_88)
	.align		4
.L_88:
        /*00a4*/ 	.word	index@(.nv.constant0._Z7nn_initPilPfS0_S_PlPy)
        /*00a8*/ 	.short	0x0380
        /*00aa*/ 	.short	0x0038


	//----- nvinfo : EIATTR_SW_WAR
	.align		4
.L_89:
        /*00ac*/ 	.byte	0x04, 0x36
        /*00ae*/ 	.short	(.L_91 - .L_90)
.L_90:
        /*00b0*/ 	.word	0x00000008
.L_91:


//--------------------- .nv.callgraph             --------------------------
	.section	.nv.callgraph,"",@"SHT_CUDA_CALLGRAPH"
	.align	4
	.sectionentsize	8
	.align		4
        /*0000*/ 	.word	0x00000000
	.align		4
        /*0004*/ 	.word	0xffffffff
	.align		4
        /*0008*/ 	.word	0x00000000
	.align		4
        /*000c*/ 	.word	0xfffffffe
	.align		4
        /*0010*/ 	.word	0x00000000
	.align		4
        /*0014*/ 	.word	0xfffffffd
	.align		4
        /*0018*/ 	.word	0x00000000
	.align		4
        /*001c*/ 	.word	0xfffffffc


//--------------------- .text._Z7tsp_tprPfS_PlPyl --------------------------
	.section	.text._Z7tsp_tprPfS_PlPyl,"ax",@progbits
	.align	128
        .global         _Z7tsp_tprPfS_PlPyl
        .type           _Z7tsp_tprPfS_PlPyl,@function
        .size           _Z7tsp_tprPfS_PlPyl,(.L_x_102 - _Z7tsp_tprPfS_PlPyl)
        .other          _Z7tsp_tprPfS_PlPyl,@"STO_CUDA_ENTRY STV_DEFAULT"
_Z7tsp_tprPfS_PlPyl:
.text._Z7tsp_tprPfS_PlPyl:
[----:B------:R-:W-:Y:S01]  /*0000*/  LDC R1, c[0x0][0x37c] ;  /* 0x0000df00ff017b82 */ /* 0x000fe20000000800 */
[----:B------:R-:W0:Y:S01]  /*0010*/  S2R R3, SR_TID.X ;  /* 0x0000000000037919 */ /* 0x000e220000002100 */
[----:B------:R-:W1:Y:S06]  /*0020*/  LDCU UR5, c[0x0][0x3a4] ;  /* 0x00007480ff0577ac */ /* 0x000e6c0008000800 */
[----:B------:R-:W0:Y:S01]  /*0030*/  S2UR UR4, SR_CTAID.X ;  /* 0x00000000000479c3 */ /* 0x000e220000002500 */
[----:B------:R-:W2:Y:S07]  /*0040*/  LDCU.64 UR6, c[0x0][0x3a0] ;  /* 0x00007400ff0677ac */ /* 0x000eae0008000a00 */
[----:B------:R-:W0:Y:S01]  /*0050*/  LDC R0, c[0x0][0x360] ;  /* 0x0000d800ff007b82 */ /* 0x000e220000000800 */
[----:B-1----:R-:W-:Y:S01]  /*0060*/  UISETP.NE.U32.AND UP0, UPT, UR5, URZ, UPT ;  /* 0x000000ff0500728c */ /* 0x002fe2000bf05070 */
[----:B0-----:R-:W-:-:S02]  /*0070*/  IMAD R3, R0, UR4, R3 ;  /* 0x0000000400037c24 */ /* 0x001fc4000f8e0203 */
[----:B------:R-:W-:-:S06]  /*0080*/  IMAD.MOV.U32 R0, RZ, RZ, RZ ;  /* 0x000000ffff007224 */ /* 0x000fcc00078e00ff */
[----:B--2---:R-:W-:Y:S05]  /*0090*/  BRA.U UP0, `(.L_x_0) ;  /* 0x0000000100507547 */ /* 0x004fea000b800000 */
[----:B------:R-:W0:Y:S01]  /*00a0*/  LDCU UR4, c[0x0][0x3a0] ;  /* 0x00007400ff0477ac */ /* 0x000e220008000800 */
[----:B------:R-:W-:Y:S01]  /*00b0*/  IMAD.MOV.U32 R25, RZ, RZ, RZ ;  /* 0x000000ffff197224 */ /* 0x000fe200078e00ff */
[----:B0-----:R-:W0:Y:S01]  /*00c0*/  I2F.U32.RP R2, UR4 ;  /* 0x0000000400027d06 */ /* 0x001e220008209000 */
[----:B------:R-:W-:-:S07]  /*00d0*/  ISETP.NE.U32.AND P1, PT, RZ, UR4, PT ;  /* 0x00000004ff007c0c */ /* 0x000fce000bf25070 */
[----:B0-----:R-:W0:Y:S02]  /*00e0*/  MUFU.RCP R2, R2 ;  /* 0x0000000200027308 */ /* 0x001e240000001000 */
[----:B0-----:R-:W-:-:S06]  /*00f0*/  VIADD R4, R2, 0xffffffe ;  /* 0x0ffffffe02047836 */ /* 0x001fcc0000000000 */
[----:B------:R0:W1:Y:S02]  /*0100*/  F2I.FTZ.U32.TRUNC.NTZ R5, R4 ;  /* 0x0000000400057305 */ /* 0x000064000021f000 */
[----:B0-----:R-:W-:Y:S01]  /*0110*/  IMAD.MOV.U32 R4, RZ, RZ, RZ ;  /* 0x000000ffff047224 */ /* 0x001fe200078e00ff */
[----:B-1----:R-:W-:-:S05]  /*0120*/  IADD3 R7, PT, PT, RZ, -R5, RZ ;  /* 0x80000005ff077210 */ /* 0x002fca0007ffe0ff */
[----:B------:R-:W-:-:S04]  /*0130*/  IMAD R7, R7, UR4, RZ ;  /* 0x0000000407077c24 */ /* 0x000fc8000f8e02ff */
[----:B------:R-:W-:-:S06]  /*0140*/  IMAD.HI.U32 R6, R5, R7, R4 ;  /* 0x0000000705067227 */ /* 0x000fcc00078e0004 */
[----:B------:R-:W-:-:S04]  /*0150*/  IMAD.HI.U32 R6, R6, R3, RZ ;  /* 0x0000000306067227 */ /* 0x000fc800078e00ff */
[----:B------:R-:W-:-:S04]  /*0160*/  IMAD.MOV R6, RZ, RZ, -R6 ;  /* 0x000000ffff067224 */ /* 0x000fc800078e0a06 */
[----:B------:R-:W-:-:S05]  /*0170*/  IMAD R24, R6, UR4, R3 ;  /* 0x0000000406187c24 */ /* 0x000fca000f8e0203 */
[----:B------:R-:W-:-:S13]  /*0180*/  ISETP.GE.U32.AND P0, PT, R24, UR4, PT ;  /* 0x0000000418007c0c */ /* 0x000fda000bf06070 */
[----:B------:R-:W-:-:S04]  /*0190*/  @P0 IADD3 R24, PT, PT, R24, -UR4, RZ ;  /* 0x8000000418180c10 */ /* 0x000fc8000fffe0ff */
[----:B------:R-:W-:-:S13]  /*01a0*/  ISETP.GE.U32.AND P0, PT, R24, UR4, PT ;  /* 0x0000000418007c0c */ /* 0x000fda000bf06070 */
[----:B------:R-:W-:Y:S01]  /*01b0*/  @P0 VIADD R24, R24, -UR4 ;  /* 0x8000000418180c36 */ /* 0x000fe20008000000 */
[----:B------:R-:W-:Y:S01]  /*01c0*/  @!P1 LOP3.LUT R24, RZ, UR4, RZ, 0x33, !PT ;  /* 0x00000004ff189c12 */ /* 0x000fe2000f8e33ff */
[----:B------:R-:W-:Y:S06]  /*01d0*/  BRA `(.L_x_1) ;  /* 0x0000000000107947 */ /* 0x000fec0003800000 */
.L_x_0:
[----:B------:R-:W-:-:S07]  /*01e0*/  MOV R6, 0x200 ;  /* 0x0000020000067802 */ /* 0x000fce0000000f00 */
[----:B------:R-:W-:Y:S05]  /*01f0*/  CALL.REL.NOINC `($__internal_0_$__cuda_sm20_rem_s64) ;  /* 0x0000002400e07944 */ /* 0x000fea0003c00000 */
[----:B------:R-:W-:Y:S01]  /*0200*/  MOV R24, R5 ;  /* 0x0000000500187202 */ /* 0x000fe20000000f00 */
[----:B------:R-:W-:-:S07]  /*0210*/  IMAD.MOV.U32 R25, RZ, RZ, R28 ;  /* 0x000000ffff197224 */ /* 0x000fce00078e001c */
.L_x_1:
[----:B------:R-:W0:Y:S02]  /*0220*/  LDC.64 R20, c[0x0][0x3a0] ;  /* 0x0000e800ff147b82 */ /* 0x000e240000000a00 */
[----:B0-----:R-:W-:-:S04]  /*0230*/  IADD3 R33, P0, PT, R20, -0x1, RZ ;  /* 0xffffffff14217810 */ /* 0x001fc80007f1e0ff */
[----:B------:R-:W-:Y:S01]  /*0240*/  IADD3.X R11, PT, PT, R21, -0x1, RZ, P0, !PT ;  /* 0xffffffff150b7810 */ /* 0x000fe200007fe4ff */
[----:B------:R-:W-:-:S04]  /*0250*/  IMAD.WIDE.U32 R4, R33, R20, RZ ;  /* 0x0000001421047225 */ /* 0x000fc800078e00ff */
[----:B------:R-:W-:Y:S01]  /*0260*/  IMAD R2, R11, R20, RZ ;  /* 0x000000140b027224 */ /* 0x000fe200078e02ff */
[----:B------:R-:W-:-:S03]  /*0270*/  ISETP.GT.U32.AND P0, PT, R4, R3, PT ;  /* 0x000000030400720c */ /* 0x000fc60003f04070 */
[----:B------:R-:W-:-:S04]  /*0280*/  IMAD R7, R33, R21, R2 ;  /* 0x0000001521077224 */ /* 0x000fc800078e0202 */
[----:B------:R-:W-:-:S05]  /*0290*/  IMAD.IADD R5, R5, 0x1, R7 ;  /* 0x0000000105057824 */ /* 0x000fca00078e0207 */
[----:B------:R-:W-:-:S13]  /*02a0*/  ISETP.GT.AND.EX P0, PT, R5, R0, PT, P0 ;  /* 0x000000000500720c */ /* 0x000fda0003f04300 */
[----:B------:R-:W-:Y:S05]  /*02b0*/  @!P0 EXIT ;  /* 0x000000000000894d */ /* 0x000fea0003800000 */
[----:B------:R-:W0:Y:S01]  /*02c0*/  LDCU.64 UR4, c[0x0][0x390] ;  /* 0x00007200ff0477ac */ /* 0x000e220008000a00 */
[----:B------:R-:W1:Y:S01]  /*02d0*/  LDCU.64 UR8, c[0x0][0x358] ;  /* 0x00006b00ff0877ac */ /* 0x000e620008000a00 */
[----:B0-----:R-:W-:-:S04]  /*02e0*/  LEA R22, P0, R24, UR4, 0x3 ;  /* 0x0000000418167c11 */ /* 0x001fc8000f8018ff */
[----:B------:R-:W-:-:S06]  /*02f0*/  LEA.HI.X R23, R24, UR5, R25, 0x3, P0 ;  /* 0x0000000518177c11 */ /* 0x000fcc00080f1c19 */
[----:B-1----:R-:W2:Y:S01]  /*0300*/  LDG.E.64 R22, desc[UR8][R22.64] ;  /* 0x0000000816167981 */ /* 0x002ea2000c1e1b00 */
[----:B------:R-:W-:Y:S01]  /*0310*/  IADD3 R2, P1, P2, -R24, R20, R3 ;  /* 0x0000001418027210 */ /* 0x000fe20007a3e103 */
[----:B------:R-:W-:Y:S01]  /*0320*/  BSSY.RECONVERGENT B0, `(.L_x_2) ;  /* 0x000025c000007945 */ /* 0x000fe20003800200 */
[----:B------:R-:W-:Y:S02]  /*0330*/  IADD3 R31, P3, PT, R3, 0x1, RZ ;  /* 0x00000001031f7810 */ /* 0x000fe40007f7e0ff */
[----:B------:R-:W-:Y:S02]  /*0340*/  IADD3.X R4, PT, PT, ~R25, R21, R0, P1, P2 ;  /* 0x0000001519047210 */ /* 0x000fe40000fe4500 */
[----:B------:R-:W-:Y:S02]  /*0350*/  ISETP.GE.U32.AND P0, PT, R31, R2, PT ;  /* 0x000000021f00720c */ /* 0x000fe40003f06070 */
[----:B------:R-:W-:-:S04]  /*0360*/  IADD3.X R17, PT, PT, RZ, R0, RZ, P3, !PT ;  /* 0x00000000ff117210 */ /* 0x000fc80001ffe4ff */
[----:B------:R-:W-:Y:S01]  /*0370*/  ISETP.GE.AND.EX P0, PT, R17, R4, PT, P0 ;  /* 0x000000041100720c */ /* 0x000fe20003f06300 */
[----:B--2---:R-:W-:Y:S02]  /*0380*/  IMAD.MOV.U32 R6, RZ, RZ, R22 ;  /* 0x000000ffff067224 */ /* 0x004fe400078e0016 */
[----:B------:R-:W-:-:S10]  /*0390*/  IMAD.MOV.U32 R5, RZ, RZ, R23 ;  /* 0x000000ffff057224 */ /* 0x000fd400078e0017 */
[----:B------:R-:W-:Y:S05]  /*03a0*/  @P0 BRA `(.L_x_3) ;  /* 0x00000024004c0947 */ /* 0x000fea0003800000 */
[----:B------:R-:W0:Y:S08]  /*03b0*/  LDC.64 R6, c[0x0][0x380] ;  /* 0x0000e000ff067b82 */ /* 0x000e300000000a00 */
[----:B------:R-:W1:Y:S01]  /*03c0*/  LDC.64 R8, c[0x0][0x388] ;  /* 0x0000e200ff087b82 */ /* 0x000e620000000a00 */
[----:B0-----:R-:W-:-:S06]  /*03d0*/  IMAD.WIDE R6, R3, 0x4, R6 ;  /* 0x0000000403067825 */ /* 0x001fcc00078e0206 */
[----:B------:R0:W5:Y:S01]  /*03e0*/  LDG.E R7, desc[UR8][R6.64] ;  /* 0x0000000806077981 */ /* 0x000162000c1e1900 */
[----:B-1----:R-:W-:-:S06]  /*03f0*/  IMAD.WIDE R8, R3, 0x4, R8 ;  /* 0x0000000403087825 */ /* 0x002fcc00078e0208 */
[----:B------:R0:W5:Y:S01]  /*0400*/  LDG.E R8, desc[UR8][R8.64] ;  /* 0x0000000808087981 */ /* 0x000162000c1e1900 */
[----:B------:R-:W-:-:S04]  /*0410*/  IMAD R5, R21, R20, RZ ;  /* 0x0000001415057224 */ /* 0x000fc800078e02ff */
[-C--:B------:R-:W-:Y:S02]  /*0420*/  IMAD R5, R21, R20.reuse, R5 ;  /* 0x0000001415057224 */ /* 0x080fe400078e0205 */
[----:B------:R-:W-:-:S05]  /*0430*/  IMAD.WIDE.U32 R20, R20, R20, RZ ;  /* 0x0000001414147225 */ /* 0x000fca00078e00ff */
[----:B------:R-:W-:-:S04]  /*0440*/  IADD3 R30, PT, PT, R21, R5, RZ ;  /* 0x00000005151e7210 */ /* 0x000fc80007ffe0ff */
[----:B------:R-:W-:-:S04]  /*0450*/  LOP3.LUT R5, R17, R30, RZ, 0xfc, !PT ;  /* 0x0000001e11057212 */ /* 0x000fc800078efcff */
[----:B------:R-:W-:Y:S01]  /*0460*/  ISETP.NE.U32.AND P0, PT, R5, RZ, PT ;  /* 0x000000ff0500720c */ /* 0x000fe20003f05070 */
[----:B------:R-:W-:-:S12]  /*0470*/  BSSY.RECONVERGENT B1, `(.L_x_4) ;  /* 0x000001a000017945 */ /* 0x000fd80003800200 */
[----:B0-----:R-:W-:Y:S05]  /*0480*/  @P0 BRA `(.L_x_5) ;  /* 0x0000000000480947 */ /* 0x001fea0003800000 */
[----:B------:R-:W0:Y:S01]  /*0490*/  I2F.U32.RP R5, R20 ;  /* 0x0000001400057306 */ /* 0x000e220000209000 */
[----:B------:R-:W-:-:S07]  /*04a0*/  ISETP.NE.U32.AND P1, PT, R20, RZ, PT ;  /* 0x000000ff1400720c */ /* 0x000fce0003f25070 */
[----:B0-----:R-:W0:Y:S02]  /*04b0*/  MUFU.RCP R5, R5 ;  /* 0x0000000500057308 */ /* 0x001e240000001000 */
[----:B0-----:R-:W-:-:S06]  /*04c0*/  VIADD R12, R5, 0xffffffe ;  /* 0x0ffffffe050c7836 */ /* 0x001fcc0000000000 */
[----:B------:R0:W1:Y:S02]  /*04d0*/  F2I.FTZ.U32.TRUNC.NTZ R13, R12 ;  /* 0x0000000c000d7305 */ /* 0x000064000021f000 */
[----:B0-----:R-:W-:Y:S02]  /*04e0*/  HFMA2 R12, -RZ, RZ, 0, 0 ;  /* 0x00000000ff0c7431 */ /* 0x001fe400000001ff */
[----:B-1----:R-:W-:-:S04]  /*04f0*/  IMAD.MOV R9, RZ, RZ, -R13 ;  /* 0x000000ffff097224 */ /* 0x002fc800078e0a0d */
[----:B------:R-:W-:-:S04]  /*0500*/  IMAD R9, R9, R20, RZ ;  /* 0x0000001409097224 */ /* 0x000fc800078e02ff */
[----:B------:R-:W-:-:S06]  /*0510*/  IMAD.HI.U32 R6, R13, R9, R12 ;  /* 0x000000090d067227 */ /* 0x000fcc00078e000c */
[----:B------:R-:W-:-:S04]  /*0520*/  IMAD.HI.U32 R6, R6, R31, RZ ;  /* 0x0000001f06067227 */ /* 0x000fc800078e00ff */
[----:B------:R-:W-:-:S04]  /*0530*/  IMAD.MOV R6, RZ, RZ, -R6 ;  /* 0x000000ffff067224 */ /* 0x000fc800078e0a06 */
[----:B------:R-:W-:-:S05]  /*0540*/  IMAD R9, R20, R6, R31 ;  /* 0x0000000614097224 */ /* 0x000fca00078e021f */
[----:B------:R-:W-:-:S13]  /*0550*/  ISETP.GE.U32.AND P0, PT, R9, R20, PT ;  /* 0x000000140900720c */ /* 0x000fda0003f06070 */
[----:B------:R-:W-:-:S05]  /*0560*/  @P0 IMAD.IADD R9, R9, 0x1, -R20 ;  /* 0x0000000109090824 */ /* 0x000fca00078e0a14 */
[----:B------:R-:W-:-:S13]  /*0570*/  ISETP.GE.U32.AND P0, PT, R9, R20, PT ;  /* 0x000000140900720c */ /* 0x000fda0003f06070 */
[-C--:B------:R-:W-:Y:S02]  /*0580*/  @P0 IADD3 R9, PT, PT, R9, -R20.reuse, RZ ;  /* 0x8000001409090210 */ /* 0x080fe40007ffe0ff */
[----:B------:R-:W-:Y:S01]  /*0590*/  @!P1 LOP3.LUT R9, RZ, R20, RZ, 0x33, !PT ;  /* 0x00000014ff099212 */ /* 0x000fe200078e33ff */
[----:B------:R-:W-:Y:S06]  /*05a0*/  BRA `(.L_x_6) ;  /* 0x0000000000187947 */ /* 0x000fec0003800000 */
.L_x_5:
[----:B------:R-:W-:Y:S01]  /*05b0*/  IMAD.MOV.U32 R19, RZ, RZ, R31 ;  /* 0x000000ffff137224 */ /* 0x000fe200078e001f */
[----:B------:R-:W-:Y:S01]  /*05c0*/  MOV R18, R20 ;  /* 0x0000001400127202 */ /* 0x000fe20000000f00 */
[----:B------:R-:W-:Y:S01]  /*05d0*/  IMAD.MOV.U32 R28, RZ, RZ, R17 ;  /* 0x000000ffff1c7224 */ /* 0x000fe200078e0011 */
[----:B------:R-:W-:-:S07]  /*05e0*/  MOV R10, 0x600 ;  /* 0x00000600000a7802 */ /* 0x000fce0000000f00 */
[----:B-----5:R-:W-:Y:S05]  /*05f0*/  CALL.REL.NOINC `($__internal_1_$__cuda_sm20_rem_u64) ;  /* 0x0000002800187944 */ /* 0x020fea0003c00000 */
[----:B------:R-:W-:-:S07]  /*0600*/  IMAD.MOV.U32 R9, RZ, RZ, R28 ;  /* 0x000000ffff097224 */ /* 0x000fce00078e001c */
.L_x_6:
[----:B------:R-:W-:Y:S05]  /*0610*/  BSYNC.RECONVERGENT B1 ;  /* 0x0000000000017941 */ /* 0x000fea0003800200 */
.L_x_4:
[----:B------:R-:W0:Y:S01]  /*0620*/  LDCU.128 UR12, c[0x0][0x380] ;  /* 0x00007000ff0c77ac */ /* 0x000e220008000c00 */
[--C-:B------:R-:W-:Y:S02]  /*0630*/  SHF.R.S64 R12, RZ, 0x1e, R9.reuse ;  /* 0x0000001eff0c7819 */ /* 0x100fe40000001009 */
[----:B------:R-:W-:Y:S02]  /*0640*/  SHF.R.S32.HI R9, RZ, 0x1e, R9 ;  /* 0x0000001eff097819 */ /* 0x000fe40000011409 */
[C---:B0-----:R-:W-:Y:S02]  /*0650*/  IADD3 R14, P1, PT, R12.reuse, UR14, RZ ;  /* 0x0000000e0c0e7c10 */ /* 0x041fe4000ff3e0ff */
[----:B------:R-:W-:Y:S02]  /*0660*/  IADD3 R12, P0, PT, R12, UR12, RZ ;  /* 0x0000000c0c0c7c10 */ /* 0x000fe4000ff1e0ff */
[C---:B------:R-:W-:Y:S02]  /*0670*/  IADD3.X R15, PT, PT, R9.reuse, UR15, RZ, P1, !PT ;  /* 0x0000000f090f7c10 */ /* 0x040fe40008ffe4ff */
[----:B------:R-:W-:-:S03]  /*0680*/  IADD3.X R13, PT, PT, R9, UR13, RZ, P0, !PT ;  /* 0x0000000d090d7c10 */ /* 0x000fc600087fe4ff */
[----:B------:R-:W2:Y:S04]  /*0690*/  LDG.E R9, desc[UR8][R14.64] ;  /* 0x000000080e097981 */ /* 0x000ea8000c1e1900 */
[----:B------:R-:W3:Y:S01]  /*06a0*/  LDG.E R12, desc[UR8][R12.64] ;  /* 0x000000080c0c7981 */ /* 0x000ee2000c1e1900 */
[----:B------:R-:W-:Y:S01]  /*06b0*/  BSSY.RECONVERGENT B1, `(.L_x_7) ;  /* 0x0000011000017945 */ /* 0x000fe20003800200 */
[----:B--2--5:R-:W-:Y:S01]  /*06c0*/  FADD R6, R8, -R9 ;  /* 0x8000000908067221 */ /* 0x024fe20000000000 */
[----:B---3--:R-:W-:-:S03]  /*06d0*/  FADD R5, R7, -R12 ;  /* 0x8000000c07057221 */ /* 0x008fc60000000000 */
[----:B------:R-:W-:-:S04]  /*06e0*/  FMUL R6, R6, R6 ;  /* 0x0000000606067220 */ /* 0x000fc80000400000 */
[----:B------:R-:W-:-:S04]  /*06f0*/  FFMA R19, R5, R5, R6 ;  /* 0x0000000505137223 */ /* 0x000fc80000000006 */
[----:B------:R-:W-:Y:S01]  /*0700*/  VIADD R5, R19, 0xf3000000 ;  /* 0xf300000013057836 */ /* 0x000fe20000000000 */
[----:B------:R0:W1:Y:S04]  /*0710*/  MUFU.RSQ R6, R19 ;  /* 0x0000001300067308 */ /* 0x0000680000001400 */
[----:B------:R-:W-:-:S13]  /*0720*/  ISETP.GT.U32.AND P0, PT, R5, 0x727fffff, PT ;  /* 0x727fffff0500780c */ /* 0x000fda0003f04070 */
[----:B01----:R-:W-:Y:S05]  /*0730*/  @!P0 BRA `(.L_x_8) ;  /* 0x0000000000108947 */ /* 0x003fea0003800000 */
[----:B------:R-:W-:Y:S02]  /*0740*/  MOV R10, R19 ;  /* 0x00000013000a7202 */ /* 0x000fe40000000f00 */
[----:B------:R-:W-:-:S07]  /*0750*/  MOV R18, 0x770 ;  /* 0x0000077000127802 */ /* 0x000fce0000000f00 */
[----:B------:R-:W-:Y:S05]  /*0760*/  CALL.REL.NOINC `($__internal_2_$__cuda_sm20_sqrt_rn_f32_slowpath) ;  /* 0x0000002800b87944 */ /* 0x000fea0003c00000 */
[----:B------:R-:W-:Y:S05]  /*0770*/  BRA `(.L_x_9) ;  /* 0x0000000000107947 */ /* 0x000fea0003800000 */
.L_x_8:
[----:B------:R-:W-:Y:S01]  /*0780*/  FMUL.FTZ R10, R19, R6 ;  /* 0x00000006130a7220 */ /* 0x000fe20000410000 */
[----:B------:R-:W-:-:S03]  /*0790*/  FMUL.FTZ R6, R6, 0.5 ;  /* 0x3f00000006067820 */ /* 0x000fc60000410000 */
[----:B------:R-:W-:-:S04]  /*07a0*/  FFMA R5, -R10, R10, R19 ;  /* 0x0000000a0a057223 */ /* 0x000fc80000000113 */
[----:B------:R-:W-:-:S07]  /*07b0*/  FFMA R10, R5, R6, R10 ;  /* 0x00000006050a7223 */ /* 0x000fce000000000a */
.L_x_9:
[----:B------:R-:W-:Y:S05]  /*07c0*/  BSYNC.RECONVERGENT B1 ;  /* 0x0000000000017941 */ /* 0x000fea0003800200 */
.L_x_7:
[----:B------:R-:W0:Y:S01]  /*07d0*/  LDCU UR4, c[0x0][0x3a0] ;  /* 0x00007400ff0477ac */ /* 0x000e220008000800 */
[-C--:B------:R-:W-:Y:S01]  /*07e0*/  IMAD R5, R25, R24.reuse, RZ ;  /* 0x0000001819057224 */ /* 0x080fe200078e02ff */
[----:B------:R1:W2:Y:S01]  /*07f0*/  F2I.S64.TRUNC R26, R10 ;  /* 0x0000000a001a7311 */ /* 0x0002a2000020d900 */
[C---:B------:R-:W-:Y:S01]  /*0800*/  IMAD.WIDE.U32 R14, R24.reuse, R24, R24 ;  /* 0x00000018180e7225 */ /* 0x040fe200078e0018 */
[----:B------:R-:W-:Y:S03]  /*0810*/  BSSY.RECONVERGENT B1, `(.L_x_10) ;  /* 0x00000b0000017945 */ /* 0x000fe60003800200 */
[----:B------:R-:W-:-:S04]  /*0820*/  IMAD R13, R24, R25, R5 ;  /* 0x00000019180d7224 */ /* 0x000fc800078e0205 */
[----:B------:R-:W-:-:S05]  /*0830*/  IMAD.IADD R13, R15, 0x1, R13 ;  /* 0x000000010f0d7824 */ /* 0x000fca00078e020d */
[--C-:B------:R-:W-:Y:S01]  /*0840*/  SHF.R.U64 R14, R14, 0x1, R13.reuse ;  /* 0x000000010e0e7819 */ /* 0x100fe2000000120d */
[----:B0-----:R-:W-:Y:S01]  /*0850*/  VIADD R5, R24, -UR4 ;  /* 0x8000000418057c36 */ /* 0x001fe20008000000 */
[----:B------:R-:W-:Y:S01]  /*0860*/  SHF.R.U32.HI R6, RZ, 0x1, R13 ;  /* 0x00000001ff067819 */ /* 0x000fe2000001160d */
[----:B------:R-:W-:Y:S01]  /*0870*/  IMAD.MOV.U32 R13, RZ, RZ, R17 ;  /* 0x000000ffff0d7224 */ /* 0x000fe200078e0011 */
[----:B------:R-:W-:Y:S02]  /*0880*/  LOP3.LUT R14, RZ, R14, RZ, 0x33, !PT ;  /* 0x0000000eff0e7212 */ /* 0x000fe400078e33ff */
[----:B------:R-:W-:Y:S02]  /*0890*/  LOP3.LUT R5, R5, 0x1, RZ, 0xc0, !PT ;  /* 0x0000000105057812 */ /* 0x000fe400078ec0ff */
[----:B------:R-:W-:Y:S01]  /*08a0*/  LOP3.LUT R15, RZ, R6, RZ, 0x33, !PT ;  /* 0x00000006ff0f7212 */ /* 0x000fe200078e33ff */
[----:B------:R-:W-:Y:S01]  /*08b0*/  IMAD.MOV.U32 R6, RZ, RZ, R22 ;  /* 0x000000ffff067224 */ /* 0x000fe200078e0016 */
[----:B------:R-:W-:Y:S01]  /*08c0*/  ISETP.NE.U32.AND P0, PT, R5, 0x1, PT ;  /* 0x000000010500780c */ /* 0x000fe20003f05070 */
[----:B------:R-:W-:-:S02]  /*08d0*/  IMAD R5, R25, R33, RZ ;  /* 0x0000002119057224 */ /* 0x000fc400078e02ff */
[----:B------:R-:W-:Y:S01]  /*08e0*/  IMAD.WIDE.U32 R32, R24, R33, R14 ;  /* 0x0000002118207225 */ /* 0x000fe200078e000e */
[----:B------:R-:W-:-:S03]  /*08f0*/  ISETP.NE.U32.AND.EX P0, PT, RZ, RZ, PT, P0 ;  /* 0x000000ffff00720c */ /* 0x000fc60003f05100 */
[----:B------:R-:W-:Y:S01]  /*0900*/  IMAD R29, R24, R11, R5 ;  /* 0x0000000b181d7224 */ /* 0x000fe200078e0205 */
[----:B------:R-:W-:Y:S02]  /*0910*/  MOV R11, R31 ;  /* 0x0000001f000b7202 */ /* 0x000fe40000000f00 */
[----:B------:R-:W-:-:S07]  /*0920*/  MOV R5, R23 ;  /* 0x0000001700057202 */ /* 0x000fce0000000f00 */
[----:B-12---:R-:W-:Y:S05]  /*0930*/  @!P0 BRA `(.L_x_11) ;  /* 0x0000000800748947 */ /* 0x006fea0003800000 */
        /* <DEDUP_REMOVED lines=10> */
[----:B------:R-:W-:Y:S02]  /*09e0*/  IMAD.IADD R15, R33, 0x1, R29 ;  /* 0x00000001210f7824 */ /* 0x000fe400078e021d */
[----:B--2---:R-:W-:Y:S01]  /*09f0*/  FADD R14, R8, -R5 ;  /* 0x80000005080e7221 */ /* 0x004fe20000000000 */
        /* <DEDUP_REMOVED lines=10> */
[----:B------:R-:W-:Y:S01]  /*0aa0*/  IMAD.MOV.U32 R14, RZ, RZ, R10 ;  /* 0x000000ffff0e7224 */ /* 0x000fe200078e000a */
[----:B------:R-:W-:Y:S06]  /*0ab0*/  BRA `(.L_x_14) ;  /* 0x0000000000107947 */ /* 0x000fec0003800000 */
.L_x_13:
[----:B------:R-:W-:Y:S01]  /*0ac0*/  FMUL.FTZ R14, R35, R16 ;  /* 0x00000010230e7220 */ /* 0x000fe20000410000 */
[----:B------:R-:W-:-:S03]  /*0ad0*/  FMUL.FTZ R10, R16, 0.5 ;  /* 0x3f000000100a7820 */ /* 0x000fc60000410000 */
[----:B------:R-:W-:-:S04]  /*0ae0*/  FFMA R11, -R14, R14, R35 ;  /* 0x0000000e0e0b7223 */ /* 0x000fc80000000123 */
[----:B------:R-:W-:-:S07]  /*0af0*/  FFMA R14, R11, R10, R14 ;  /* 0x0000000a0b0e7223 */ /* 0x000fce000000000e */
.L_x_14:
[----:B------:R-:W-:Y:S05]  /*0b00*/  BSYNC.RECONVERGENT B2 ;  /* 0x0000000000027941 */ /* 0x000fea0003800200 */
.L_x_12:
[----:B------:R-:W-:Y:S01]  /*0b10*/  IADD3 R11, P0, PT, R3, 0x2, RZ ;  /* 0x00000002030b7810 */ /* 0x000fe20007f1e0ff */
[----:B------:R-:W-:Y:S04]  /*0b20*/  BSSY.RECONVERGENT B2, `(.L_x_15) ;  /* 0x000001d000027945 */ /* 0x000fe80003800200 */
[----:B------:R-:W-:-:S05]  /*0b30*/  IMAD.X R13, RZ, RZ, R0, P0 ;  /* 0x000000ffff0d7224 */ /* 0x000fca00000e0600 */
[----:B------:R-:W-:-:S04]  /*0b40*/  LOP3.LUT R0, R13, R30, RZ, 0xfc, !PT ;  /* 0x0000001e0d007212 */ /* 0x000fc800078efcff */
[----:B------:R-:W-:-:S13]  /*0b50*/  ISETP.NE.U32.AND P0, PT, R0, RZ, PT ;  /* 0x000000ff0000720c */ /* 0x000fda0003f05070 */
[----:B------:R-:W-:Y:S05]  /*0b60*/  @P0 BRA `(.L_x_16) ;  /* 0x0000000000480947 */ /* 0x000fea0003800000 */
[----:B------:R-:W0:Y:S01]  /*0b70*/  I2F.U32.RP R10, R20 ;  /* 0x00000014000a7306 */ /* 0x000e220000209000 */
[----:B------:R-:W-:-:S07]  /*0b80*/  ISETP.NE.U32.AND P1, PT, R20, RZ, PT ;  /* 0x000000ff1400720c */ /* 0x000fce0003f25070 */
[----:B0-----:R-:W0:Y:S02]  /*0b90*/  MUFU.RCP R10, R10 ;  /* 0x0000000a000a7308 */ /* 0x001e240000001000 */
[----:B0-----:R-:W-:-:S06]  /*0ba0*/  IADD3 R18, PT, PT, R10, 0xffffffe, RZ ;  /* 0x0ffffffe0a127810 */ /* 0x001fcc0007ffe0ff */
[----:B------:R0:W1:Y:S02]  /*0bb0*/  F2I.FTZ.U32.TRUNC.NTZ R19, R18 ;  /* 0x0000001200137305 */ /* 0x000064000021f000 */
[----:B0-----:R-:W-:Y:S02]  /*0bc0*/  IMAD.MOV.U32 R18, RZ, RZ, RZ ;  /* 0x000000ffff127224 */ /* 0x001fe400078e00ff */
[----:B-1----:R-:W-:-:S04]  /*0bd0*/  IMAD.MOV R3, RZ, RZ, -R19 ;  /* 0x000000ffff037224 */ /* 0x002fc800078e0a13 */
[----:B------:R-:W-:-:S04]  /*0be0*/  IMAD R3, R3, R20, RZ ;  /* 0x0000001403037224 */ /* 0x000fc800078e02ff */
[----:B------:R-:W-:-:S06]  /*0bf0*/  IMAD.HI.U32 R0, R19, R3, R18 ;  /* 0x0000000313007227 */ /* 0x000fcc00078e0012 */
[----:B------:R-:W-:-:S05]  /*0c00*/  IMAD.HI.U32 R0, R0, R11, RZ ;  /* 0x0000000b00007227 */ /* 0x000fca00078e00ff */
[----:B------:R-:W-:-:S05]  /*0c10*/  IADD3 R0, PT, PT, -R0, RZ, RZ ;  /* 0x000000ff00007210 */ /* 0x000fca0007ffe1ff */
[----:B------:R-:W-:-:S05]  /*0c20*/  IMAD R3, R20, R0, R11 ;  /* 0x0000000014037224 */ /* 0x000fca00078e020b */
[----:B------:R-:W-:-:S13]  /*0c30*/  ISETP.GE.U32.AND P0, PT, R3, R20, PT ;  /* 0x000000140300720c */ /* 0x000fda0003f06070 */
[----:B------:R-:W-:-:S05]  /*0c40*/  @P0 IMAD.IADD R3, R3, 0x1, -R20 ;  /* 0x0000000103030824 */ /* 0x000fca00078e0a14 */
[----:B------:R-:W-:-:S13]  /*0c50*/  ISETP.GE.U32.AND P0, PT, R3, R20, PT ;  /* 0x000000140300720c */ /* 0x000fda0003f06070 */
[----:B------:R-:W-:Y:S01]  /*0c60*/  @P0 IMAD.IADD R3, R3, 0x1, -R20 ;  /* 0x0000000103030824 */ /* 0x000fe200078e0a14 */
[----:B------:R-:W-:Y:S01]  /*0c70*/  @!P1 LOP3.LUT R3, RZ, R20, RZ, 0x33, !PT ;  /* 0x00000014ff039212 */ /* 0x000fe200078e33ff */
[----:B------:R-:W-:Y:S06]  /*0c80*/  BRA `(.L_x_17) ;  /* 0x0000000000187947 */ /* 0x000fec0003800000 */
.L_x_16:
[----:B------:R-:W-:Y:S01]  /*0c90*/  MOV R19, R11 ;  /* 0x0000000b00137202 */ /* 0x000fe20000000f00 */
[----:B------:R-:W-:Y:S01]  /*0ca0*/  IMAD.MOV.U32 R28, RZ, RZ, R13 ;  /* 0x000000ffff1c7224 */ /* 0x000fe200078e000d */
[----:B------:R-:W-:Y:S01]  /*0cb0*/  MOV R10, 0xce0 ;  /* 0x00000ce0000a7802 */ /* 0x000fe20000000f00 */
[----:B------:R-:W-:-:S07]  /*0cc0*/  IMAD.MOV.U32 R18, RZ, RZ, R20 ;  /* 0x000000ffff127224 */ /* 0x000fce00078e0014 */
[----:B------:R-:W-:Y:S05]  /*0cd0*/  CALL.REL.NOINC `($__internal_1_$__cuda_sm20_rem_u64) ;  /* 0x0000002000607944 */ /* 0x000fea0003c00000 */
[----:B------:R-:W-:-:S07]  /*0ce0*/  MOV R3, R28 ;  /* 0x0000001c00037202 */ /* 0x000fce0000000f00 */
.L_x_17:
[----:B------:R-:W-:Y:S05]  /*0cf0*/  BSYNC.RECONVERGENT B2 ;  /* 0x0000000000027941 */ /* 0x000fea0003800200 */
.L_x_15:
        /* <DEDUP_REMOVED lines=18> */
[----:B------:R-:W-:Y:S01]  /*0e20*/  IMAD.MOV.U32 R10, RZ, RZ, R35 ;  /* 0x000000ffff0a7224 */ /* 0x000fe200078e0023 */
[----:B------:R-:W-:-:S07]  /*0e30*/  MOV R18, 0xe50 ;  /* 0x00000e5000127802 */ /* 0x000fce0000000f00 */
[----:B------:R-:W-:Y:S05]  /*0e40*/  CALL.REL.NOINC `($__internal_2_$__cuda_sm20_sqrt_rn_f32_slowpath) ;  /* 0x0000002400007944 */ /* 0x000fea0003c00000 */
[----:B------:R-:W-:Y:S05]  /*0e50*/  BRA `(.L_x_20) ;  /* 0x0000000000107947 */ /* 0x000fea0003800000 */
.L_x_19:
[----:B------:R-:W-:Y:S01]  /*0e60*/  FMUL.FTZ R10, R35, R16 ;  /* 0x00000010230a7220 */ /* 0x000fe20000410000 */
[----:B------:R-:W-:-:S03]  /*0e70*/  FMUL.FTZ R16, R16, 0.5 ;  /* 0x3f00000010107820 */ /* 0x000fc60000410000 */
[----:B------:R-:W-:-:S04]  /*0e80*/  FFMA R19, -R10, R10, R35 ;  /* 0x0000000a0a137223 */ /* 0x000fc80000000123 */
[----:B------:R-:W-:-:S07]  /*0e90*/  FFMA R10, R19, R16, R10 ;  /* 0x00000010130a7223 */ /* 0x000fce000000000a */
.L_x_20:
[----:B------:R-:W-:Y:S05]  /*0ea0*/  BSYNC.RECONVERGENT B2 ;  /* 0x0000000000027941 */ /* 0x000fea0003800200 */
.L_x_18:
[----:B------:R-:W-:Y:S01]  /*0eb0*/  FADD R0, R5, -R0 ;  /* 0x8000000005007221 */ /* 0x000fe20000000000 */
[----:B------:R-:W-:Y:S01]  /*0ec0*/  FADD R3, R6, -R3 ;  /* 0x8000000306037221 */ /* 0x000fe20000000000 */
[----:B------:R0:W1:Y:S01]  /*0ed0*/  F2I.S64.TRUNC R38, R10 ;  /* 0x0000000a00267311 */ /* 0x000062000020d900 */
[----:B------:R-:W-:Y:S01]  /*0ee0*/  BSSY.RECONVERGENT B2, `(.L_x_21) ;  /* 0x000000f000027945 */ /* 0x000fe20003800200 */
[----:B------:R-:W-:-:S04]  /*0ef0*/  FMUL R0, R0, R0 ;  /* 0x0000000000007220 */ /* 0x000fc80000400000 */
[----:B------:R-:W-:-:S04]  /*0f00*/  FFMA R3, R3, R3, R0 ;  /* 0x0000000303037223 */ /* 0x000fc80000000000 */
[----:B------:R0:W2:Y:S01]  /*0f10*/  MUFU.RSQ R6, R3 ;  /* 0x0000000300067308 */ /* 0x0000a20000001400 */
[----:B------:R-:W-:-:S04]  /*0f20*/  IADD3 R0, PT, PT, R3, -0xd000000, RZ ;  /* 0xf300000003007810 */ /* 0x000fc80007ffe0ff */
[----:B------:R-:W-:-:S13]  /*0f30*/  ISETP.GT.U32.AND P0, PT, R0, 0x727fffff, PT ;  /* 0x727fffff0000780c */ /* 0x000fda0003f04070 */
[----:B012---:R-:W-:Y:S05]  /*0f40*/  @!P0 BRA `(.L_x_22) ;  /* 0x0000000000108947 */ /* 0x007fea0003800000 */
[----:B------:R-:W-:Y:S01]  /*0f50*/  IMAD.MOV.U32 R10, RZ, RZ, R3 ;  /* 0x000000ffff0a7224 */ /* 0x000fe200078e0003 */
[----:B------:R-:W-:-:S07]  /*0f60*/  MOV R18, 0xf80 ;  /* 0x00000f8000127802 */ /* 0x000fce0000000f00 */
[----:B------:R-:W-:Y:S05]  /*0f70*/  CALL.REL.NOINC `($__internal_2_$__cuda_sm20_sqrt_rn_f32_slowpath) ;  /* 0x0000002000b47944 */ /* 0x000fea0003c00000 */
[----:B------:R-:W-:Y:S05]  /*0f80*/  BRA `(.L_x_23) ;  /* 0x0000000000107947 */ /* 0x000fea0003800000 */
.L_x_22:
[----:B------:R-:W-:Y:S01]  /*0f90*/  FMUL.FTZ R10, R3, R6 ;  /* 0x00000006030a7220 */ /* 0x000fe20000410000 */
[----:B------:R-:W-:-:S03]  /*0fa0*/  FMUL.FTZ R0, R6, 0.5 ;  /* 0x3f00000006007820 */ /* 0x000fc60000410000 */
[----:B------:R-:W-:-:S04]  /*0fb0*/  FFMA R3, -R10, R10, R3 ;  /* 0x0000000a0a037223 */ /* 0x000fc80000000103 */
[----:B------:R-:W-:-:S07]  /*0fc0*/  FFMA R10, R3, R0, R10 ;  /* 0x00000000030a7223 */ /* 0x000fce000000000a */
.L_x_23:
[----:B------:R-:W-:Y:S05]  /*0fd0*/  BSYNC.RECONVERGENT B2 ;  /* 0x0000000000027941 */ /* 0x000fea0003800200 */
.L_x_21:
[----:B------:R-:W0:Y:S01]  /*0fe0*/  F2I.S64.TRUNC R28, R14 ;  /* 0x0000000e001c7311 */ /* 0x000e22000020d900 */
[----:B------:R-:W-:Y:S01]  /*0ff0*/  IMAD.MOV.U32 R6, RZ, RZ, R22 ;  /* 0x000000ffff067224 */ /* 0x000fe200078e0016 */
[----:B------:R-:W-:Y:S01]  /*1000*/  MOV R5, R23 ;  /* 0x0000001700057202 */ /* 0x000fe20000000f00 */
[----:B------:R-:W-:Y:S02]  /*1010*/  IMAD.MOV.U32 R3, RZ, RZ, R31 ;  /* 0x000000ffff037224 */ /* 0x000fe400078e001f */
[----:B------:R-:W-:-:S03]  /*1020*/  IMAD.MOV.U32 R0, RZ, RZ, R17 ;  /* 0x000000ffff007224 */ /* 0x000fc600078e0011 */
[----:B------:R-:W1:Y:S01]  /*1030*/  F2I.S64.TRUNC R18, R10 ;  /* 0x0000000a00127311 */ /* 0x000e62000020d900 */
[----:B0-----:R-:W-:-:S04]  /*1040*/  IADD3 R35, P0, P1, R38, R28, R22 ;  /* 0x0000001c26237210 */ /* 0x001fc8000791e016 */
[----:B------:R-:W-:Y:S02]  /*1050*/  IADD3.X R37, PT, PT, R39, R29, R23, P0, P1 ;  /* 0x0000001d27257210 */ /* 0x000fe400007e2417 */
[----:B-1----:R-:W-:-:S04]  /*1060*/  IADD3 R35, P0, P1, R35, -R26, -R18 ;  /* 0x8000001a23237210 */ /* 0x002fc8000791e812 */
[----:B------:R-:W-:Y:S02]  /*1070*/  IADD3.X R37, PT, PT, R37, ~R27, ~R19, P0, P1 ;  /* 0x8000001b25257210 */ /* 0x000fe400007e2c13 */
[----:B------:R-:W-:-:S04]  /*1080*/  ISETP.GE.U32.AND P0, PT, R35, R22, PT ;  /* 0x000000162300720c */ /* 0x000fc80003f06070 */
[----:B------:R-:W-:-:S13]  /*1090*/  ISETP.GE.AND.EX P0, PT, R37, R23, PT, P0 ;  /* 0x000000172500720c */ /* 0x000fda0003f06300 */
[----:B------:R-:W-:Y:S05]  /*10a0*/  @P0 BRA `(.L_x_11) ;  /* 0x0000000000980947 */ /* 0x000fea0003800000 */
[----:B------:R-:W0:Y:S01]  /*10b0*/  LDCU UR4, c[0x0][0x3a4] ;  /* 0x00007480ff0477ac */ /* 0x000e220008000800 */
[----:B------:R-:W-:Y:S01]  /*10c0*/  BSSY.RECONVERGENT B2, `(.L_x_24) ;  /* 0x000001e000027945 */ /* 0x000fe20003800200 */
[----:B0-----:R-:W-:-:S04]  /*10d0*/  LOP3.LUT R0, R17, UR4, RZ, 0xfc, !PT ;  /* 0x0000000411007c12 */ /* 0x001fc8000f8efcff */
[----:B------:R-:W-:-:S13]  /*10e0*/  ISETP.NE.U32.AND P0, PT, R0, RZ, PT ;  /* 0x000000ff0000720c */ /* 0x000fda0003f05070 */
[----:B------:R-:W-:Y:S05]  /*10f0*/  @P0 BRA `(.L_x_25) ;  /* 0x0000000000500947 */ /* 0x000fea0003800000 */
[----:B------:R-:W0:Y:S01]  /*1100*/  LDCU UR4, c[0x0][0x3a0] ;  /* 0x00007400ff0477ac */ /* 0x000e220008000800 */
[----:B------:R-:W-:Y:S01]  /*1110*/  IMAD.MOV.U32 R18, RZ, RZ, RZ ;  /* 0x000000ffff127224 */ /* 0x000fe200078e00ff */
[----:B0-----:R-:W0:Y:S01]  /*1120*/  I2F.U32.RP R3, UR4 ;  /* 0x0000000400037d06 */ /* 0x001e220008209000 */
[----:B------:R-:W-:-:S07]  /*1130*/  ISETP.NE.U32.AND P1, PT, RZ, UR4, PT ;  /* 0x00000004ff007c0c */ /* 0x000fce000bf25070 */
[----:B0-----:R-:W0:Y:S02]  /*1140*/  MUFU.RCP R3, R3 ;  /* 0x0000000300037308 */ /* 0x001e240000001000 */
[----:B0-----:R-:W-:-:S06]  /*1150*/  IADD3 R19, PT, PT, R3, 0xffffffe, RZ ;  /* 0x0ffffffe03137810 */ /* 0x001fcc0007ffe0ff */
[----:B------:R-:W0:Y:S02]  /*1160*/  F2I.FTZ.U32.TRUNC.NTZ R19, R19 ;  /* 0x0000001300137305 */ /* 0x000e24000021f000 */
[----:B0-----:R-:W-:-:S04]  /*1170*/  IMAD.MOV R5, RZ, RZ, -R19 ;  /* 0x000000ffff057224 */ /* 0x001fc800078e0a13 */
[----:B------:R-:W-:-:S04]  /*1180*/  IMAD R5, R5, UR4, RZ ;  /* 0x0000000405057c24 */ /* 0x000fc8000f8e02ff */
[----:B------:R-:W-:-:S04]  /*1190*/  IMAD.HI.U32 R0, R19, R5, R18 ;  /* 0x0000000513007227 */ /* 0x000fc800078e0012 */
[----:B------:R-:W-:Y:S02]  /*11a0*/  HFMA2 R19, -RZ, RZ, 0, 0 ;  /* 0x00000000ff137431 */ /* 0x000fe400000001ff */
[----:B------:R-:W-:-:S05]  /*11b0*/  IMAD.HI.U32 R0, R0, R31, RZ ;  /* 0x0000001f00007227 */ /* 0x000fca00078e00ff */
[----:B------:R-:W-:-:S05]  /*11c0*/  IADD3 R0, PT, PT, -R0, RZ, RZ ;  /* 0x000000ff00007210 */ /* 0x000fca0007ffe1ff */
[----:B------:R-:W-:-:S05]  /*11d0*/  IMAD R18, R0, UR4, R31 ;  /* 0x0000000400127c24 */ /* 0x000fca000f8e021f */
[----:B------:R-:W-:-:S13]  /*11e0*/  ISETP.GE.U32.AND P0, PT, R18, UR4, PT ;  /* 0x0000000412007c0c */ /* 0x000fda000bf06070 */
[----:B------:R-:W-:-:S05]  /*11f0*/  @P0 VIADD R18, R18, -UR4 ;  /* 0x8000000412120c36 */ /* 0x000fca0008000000 */
[----:B------:R-:W-:-:S13]  /*1200*/  ISETP.GE.U32.AND P0, PT, R18, UR4, PT ;  /* 0x0000000412007c0c */ /* 0x000fda000bf06070 */
[----:B------:R-:W-:Y:S01]  /*1210*/  @P0 VIADD R18, R18, -UR4 ;  /* 0x8000000412120c36 */ /* 0x000fe20008000000 */
[----:B------:R-:W-:Y:S01]  /*1220*/  @!P1 LOP3.LUT R18, RZ, UR4, RZ, 0x33, !PT ;  /* 0x00000004ff129c12 */ /* 0x000fe2000f8e33ff */
[----:B------:R-:W-:Y:S06]  /*1230*/  BRA `(.L_x_26) ;  /* 0x0000000000187947 */ /* 0x000fec0003800000 */
.L_x_25:
[----:B------:R-:W-:Y:S01]  /*1240*/  IMAD.MOV.U32 R3, RZ, RZ, R31 ;  /* 0x000000ffff037224 */ /* 0x000fe200078e001f */
[----:B------:R-:W-:Y:S01]  /*1250*/  MOV R6, 0x1280 ;  /* 0x0000128000067802 */ /* 0x000fe20000000f00 */
[----:B------:R-:W-:-:S07]  /*1260*/  IMAD.MOV.U32 R0, RZ, RZ, R17 ;  /* 0x000000ffff007224 */ /* 0x000fce00078e0011 */
[----:B------:R-:W-:Y:S05]  /*1270*/  CALL.REL.NOINC `($__internal_0_$__cuda_sm20_rem_s64) ;  /* 0x0000001400c07944 */ /* 0x000fea0003c00000 */
[----:B------:R-:W-:Y:S01]  /*1280*/  MOV R18, R5 ;  /* 0x0000000500127202 */ /* 0x000fe20000000f00 */
[----:B------:R-:W-:-:S07]  /*1290*/  IMAD.MOV.U32 R19, RZ, RZ, R28 ;  /* 0x000000ffff137224 */ /* 0x000fce00078e001c */
.L_x_26:
[----:B------:R-:W-:Y:S05]  /*12a0*/  BSYNC.RECONVERGENT B2 ;  /* 0x0000000000027941 */ /* 0x000fea0003800200 */
.L_x_24:
[----:B------:R-:W-:Y:S01]  /*12b0*/  IADD3 R14, P0, PT, R18, R32, RZ ;  /* 0x00000020120e7210 */ /* 0x000fe20007f1e0ff */
[----:B------:R-:W-:Y:S01]  /*12c0*/  IMAD.MOV.U32 R6, RZ, RZ, R35 ;  /* 0x000000ffff067224 */ /* 0x000fe200078e0023 */
[----:B------:R-:W-:Y:S01]  /*12d0*/  MOV R5, R37 ;  /* 0x0000002500057202 */ /* 0x000fe20000000f00 */
[----:B------:R-:W-:Y:S01]  /*12e0*/  IMAD.MOV.U32 R3, RZ, RZ, R31 ;  /* 0x000000ffff037224 */ /* 0x000fe200078e001f */
[----:B------:R-:W-:Y:S01]  /*12f0*/  MOV R0, R17 ;  /* 0x0000001100007202 */ /* 0x000fe20000000f00 */
[----:B------:R-:W-:-:S08]  /*1300*/  IMAD.X R15, R19, 0x1, R15, P0 ;  /* 0x00000001130f7824 */ /* 0x000fd000000e060f */
.L_x_11:
[----:B------:R-:W-:Y:S05]  /*1310*/  BSYNC.RECONVERGENT B1 ;  /* 0x0000000000017941 */ /* 0x000fea0003800200 */
.L_x_10:
[----:B------:R-:W0:Y:S02]  /*1320*/  LDCU.64 UR4, c[0x0][0x3a0] ;  /* 0x00007400ff0477ac */ /* 0x000e240008000a00 */
[----:B0-----:R-:W-:-:S04]  /*1330*/  UIADD3 UR4, UP0, UPT, UR4, -0x2, URZ ;  /* 0xfffffffe04047890 */ /* 0x001fc8000ff1e0ff */
[----:B------:R-:W-:Y:S02]  /*1340*/  UIADD3.X UR5, UPT, UPT, UR5, -0x1, URZ, UP0, !UPT ;  /* 0xffffffff05057890 */ /* 0x000fe400087fe4ff */
[----:B------:R-:W-:-:S04]  /*1350*/  ISETP.NE.U32.AND P0, PT, R24, UR4, PT ;  /* 0x0000000418007c0c */ /* 0x000fc8000bf05070 */
[----:B------:R-:W-:-:S13]  /*1360*/  ISETP.NE.AND.EX P0, PT, R25, UR5, PT, P0 ;  /* 0x0000000519007c0c */ /* 0x000fda000bf05300 */
[----:B------:R-:W-:Y:S05]  /*1370*/  @!P0 BRA `(.L_x_3) ;  /* 0x0000001400588947 */ /* 0x000fea0003800000 */
[----:B------:R-:W-:Y:S02]  /*1380*/  IMAD.MOV.U32 R16, RZ, RZ, RZ ;  /* 0x000000ffff107224 */ /* 0x000fe400078e00ff */
[----:B------:R-:W-:-:S07]  /*1390*/  IMAD.MOV.U32 R17, RZ, RZ, R11 ;  /* 0x000000ffff117224 */ /* 0x000fce00078e000b */
.L_x_61:
[----:B------:R-:W0:Y:S01]  /*13a0*/  LDCU.128 UR12, c[0x0][0x380] ;  /* 0x00007000ff0c77ac */ /* 0x000e220008000c00 */
[--C-:B------:R-:W-:Y:S02]  /*13b0*/  SHF.R.S64 R32, R16, 0x1e, R17.reuse ;  /* 0x0000001e10207819 */ /* 0x100fe40000001011 */
        /* <DEDUP_REMOVED lines=12> */
[----:B------:R0:W1:Y:S01]  /*1480*/  MUFU.RSQ R29, R28 ;  /* 0x0000001c001d7308 */ /* 0x0000620000001400 */
[----:B------:R-:W-:-:S04]  /*1490*/  IADD3 R10, PT, PT, R28, -0xd000000, RZ ;  /* 0xf30000001c0a7810 */ /* 0x000fc80007ffe0ff */
[----:B------:R-:W-:-:S13]  /*14a0*/  ISETP.GT.U32.AND P0, PT, R10, 0x727fffff, PT ;  /* 0x727fffff0a00780c */ /* 0x000fda0003f04070 */
[----:B01----:R-:W-:Y:S05]  /*14b0*/  @!P0 BRA `(.L_x_28) ;  /* 0x0000000000148947 */ /* 0x003fea0003800000 */
[----:B------:R-:W-:Y:S01]  /*14c0*/  IMAD.MOV.U32 R10, RZ, RZ, R28 ;  /* 0x000000ffff0a7224 */ /* 0x000fe200078e001c */
[----:B------:R-:W-:-:S07]  /*14d0*/  MOV R18, 0x14f0 ;  /* 0x000014f000127802 */ /* 0x000fce0000000f00 */
[----:B------:R-:W-:Y:S05]  /*14e0*/  CALL.REL.NOINC `($__internal_2_$__cuda_sm20_sqrt_rn_f32_slowpath) ;  /* 0x0000001c00587944 */ /* 0x000fea0003c00000 */
[----:B------:R-:W-:Y:S01]  /*14f0*/  IMAD.MOV.U32 R33, RZ, RZ, R10 ;  /* 0x000000ffff217224 */ /* 0x000fe200078e000a */
[----:B------:R-:W-:Y:S06]  /*1500*/  BRA `(.L_x_29) ;  /* 0x0000000000107947 */ /* 0x000fec0003800000 */
.L_x_28:
[----:B------:R-:W-:Y:S01]  /*1510*/  FMUL.FTZ R33, R28, R29 ;  /* 0x0000001d1c217220 */ /* 0x000fe20000410000 */
[----:B------:R-:W-:-:S03]  /*1520*/  FMUL.FTZ R18, R29, 0.5 ;  /* 0x3f0000001d127820 */ /* 0x000fc60000410000 */
[----:B------:R-:W-:-:S04]  /*1530*/  FFMA R10, -R33, R33, R28 ;  /* 0x00000021210a7223 */ /* 0x000fc8000000011c */
[----:B------:R-:W-:-:S07]  /*1540*/  FFMA R33, R10, R18, R33 ;  /* 0x000000120a217223 */ /* 0x000fce0000000021 */
.L_x_29:
[----:B------:R-:W-:Y:S05]  /*1550*/  BSYNC.RECONVERGENT B1 ;  /* 0x0000000000017941 */ /* 0x000fea0003800200 */
.L_x_27:
[----:B------:R-:W-:Y:S01]  /*1560*/  IADD3 R10, P0, PT, R3, 0x2, RZ ;  /* 0x00000002030a7810 */ /* 0x000fe20007f1e0ff */
[----:B------:R-:W-:Y:S03]  /*1570*/  BSSY.RECONVERGENT B1, `(.L_x_30) ;  /* 0x000001c000017945 */ /* 0x000fe60003800200 */
[----:B------:R-:W-:-:S04]  /*1580*/  IADD3.X R28, PT, PT, RZ, R0, RZ, P0, !PT ;  /* 0x00000000ff1c7210 */ /* 0x000fc800007fe4ff */
[----:B------:R-:W-:-:S04]  /*1590*/  LOP3.LUT R0, R28, R30, RZ, 0xfc, !PT ;  /* 0x0000001e1c007212 */ /* 0x000fc800078efcff */
[----:B------:R-:W-:-:S13]  /*15a0*/  ISETP.NE.U32.AND P0, PT, R0, RZ, PT ;  /* 0x000000ff0000720c */ /* 0x000fda0003f05070 */
[----:B------:R-:W-:Y:S05]  /*15b0*/  @P0 BRA `(.L_x_31) ;  /* 0x0000000000480947 */ /* 0x000fea0003800000 */
        /* <DEDUP_REMOVED lines=18> */
.L_x_31:
[----:B------:R-:W-:Y:S01]  /*16e0*/  IMAD.MOV.U32 R19, RZ, RZ, R10 ;  /* 0x000000ffff137224 */ /* 0x000fe200078e000a */
[----:B------:R-:W-:Y:S01]  /*16f0*/  MOV R10, 0x1720 ;  /* 0x00001720000a7802 */ /* 0x000fe20000000f00 */
[----:B------:R-:W-:-:S07]  /*1700*/  IMAD.MOV.U32 R18, RZ, RZ, R20 ;  /* 0x000000ffff127224 */ /* 0x000fce00078e0014 */
[----:B------:R-:W-:Y:S05]  /*1710*/  CALL.REL.NOINC `($__internal_1_$__cuda_sm20_rem_u64) ;  /* 0x0000001400d07944 */ /* 0x000fea0003c00000 */
[----:B------:R-:W-:-:S07]  /*1720*/  MOV R3, R28 ;  /* 0x0000001c00037202 */ /* 0x000fce0000000f00 */
.L_x_32:
[----:B------:R-:W-:Y:S05]  /*1730*/  BSYNC.RECONVERGENT B1 ;  /* 0x0000000000017941 */ /* 0x000fea0003800200 */
.L_x_30:
        /* <DEDUP_REMOVED lines=22> */
.L_x_34:
[----:B------:R-:W-:Y:S01]  /*18a0*/  FMUL.FTZ R10, R35, R34 ;  /* 0x00000022230a7220 */ /* 0x000fe20000410000 */
[----:B------:R-:W-:-:S03]  /*18b0*/  FMUL.FTZ R18, R34, 0.5 ;  /* 0x3f00000022127820 */ /* 0x000fc60000410000 */
[----:B------:R-:W-:-:S04]  /*18c0*/  FFMA R19, -R10, R10, R35 ;  /* 0x0000000a0a137223 */ /* 0x000fc80000000123 */
[----:B------:R-:W-:-:S07]  /*18d0*/  FFMA R10, R19, R18, R10 ;  /* 0x00000012130a7223 */ /* 0x000fce000000000a */
.L_x_35:
[----:B------:R-:W-:Y:S05]  /*18e0*/  BSYNC.RECONVERGENT B1 ;  /* 0x0000000000017941 */ /* 0x000fea0003800200 */
.L_x_33:
        /* <DEDUP_REMOVED lines=13> */
[----:B------:R-:W-:Y:S01]  /*19c0*/  IMAD.MOV.U32 R18, RZ, RZ, R10 ;  /* 0x000000ffff127224 */ /* 0x000fe200078e000a */
[----:B------:R-:W-:Y:S06]  /*19d0*/  BRA `(.L_x_38) ;  /* 0x0000000000107947 */ /* 0x000fec0003800000 */
.L_x_37:
[----:B------:R-:W-:Y:S01]  /*19e0*/  FMUL.FTZ R18, R3, R28 ;  /* 0x0000001c03127220 */ /* 0x000fe20000410000 */
[----:B------:R-:W-:-:S03]  /*19f0*/  FMUL.FTZ R0, R28, 0.5 ;  /* 0x3f0000001c007820 */ /* 0x000fc60000410000 */
[----:B------:R-:W-:-:S04]  /*1a00*/  FFMA R3, -R18, R18, R3 ;  /* 0x0000001212037223 */ /* 0x000fc80000000103 */
[----:B------:R-:W-:-:S07]  /*1a10*/  FFMA R18, R3, R0, R18 ;  /* 0x0000000003127223 */ /* 0x000fce0000000012 */
.L_x_38:
[----:B------:R-:W-:Y:S05]  /*1a20*/  BSYNC.RECONVERGENT B1 ;  /* 0x0000000000017941 */ /* 0x000fea0003800200 */
.L_x_36:
[----:B------:R-:W0:Y:S01]  /*1a30*/  F2I.S64.TRUNC R28, R33 ;  /* 0x00000021001c7311 */ /* 0x000e22000020d900 */
[----:B------:R-:W-:Y:S07]  /*1a40*/  BSSY.RECONVERGENT B1, `(.L_x_39) ;  /* 0x000003b000017945 */ /* 0x000fee0003800200 */
        /* <DEDUP_REMOVED lines=33> */
.L_x_42:
[----:B------:R-:W-:Y:S01]  /*1c60*/  IMAD.MOV.U32 R3, RZ, RZ, R11 ;  /* 0x000000ffff037224 */ /* 0x000fe200078e000b */
[----:B------:R-:W-:Y:S01]  /*1c70*/  MOV R6, 0x1ca0 ;  /* 0x00001ca000067802 */ /* 0x000fe20000000f00 */
[----:B------:R-:W-:-:S07]  /*1c80*/  IMAD.MOV.U32 R0, RZ, RZ, R13 ;  /* 0x000000ffff007224 */ /* 0x000fce00078e000d */
[----:B------:R-:W-:Y:S05]  /*1c90*/  CALL.REL.NOINC `($__internal_0_$__cuda_sm20_rem_s64) ;  /* 0x0000000c00387944 */ /* 0x000fea0003c00000 */
[----:B------:R-:W-:Y:S01]  /*1ca0*/  MOV R14, R5 ;  /* 0x00000005000e7202 */ /* 0x000fe20000000f00 */
[----:B------:R-:W-:-:S07]  /*1cb0*/  IMAD.MOV.U32 R15, RZ, RZ, R28 ;  /* 0x000000ffff0f7224 */ /* 0x000fce00078e001c */
.L_x_43:
[----:B------:R-:W-:Y:S05]  /*1cc0*/  BSYNC.RECONVERGENT B2 ;  /* 0x0000000000027941 */ /* 0x000fea0003800200 */
.L_x_41:
[----:B------:R-:W0:Y:S01]  /*1cd0*/  LDCU.64 UR4, c[0x0][0x3a0] ;  /* 0x00007400ff0477ac */ /* 0x000e220008000a00 */
[-C--:B------:R-:W-:Y:S01]  /*1ce0*/  IMAD R3, R25, R24.reuse, RZ ;  /* 0x0000001819037224 */ /* 0x080fe200078e02ff */
[----:B------:R-:W-:Y:S01]  /*1cf0*/  MOV R6, R31 ;  /* 0x0000001f00067202 */ /* 0x000fe20000000f00 */
[----:B------:R-:W-:-:S04]  /*1d00*/  IMAD.WIDE.U32 R18, R24, R24, R24 ;  /* 0x0000001818127225 */ /* 0x000fc800078e0018 */
[----:B------:R-:W-:Y:S02]  /*1d10*/  IMAD R3, R24, R25, R3 ;  /* 0x0000001918037224 */ /* 0x000fe400078e0203 */
[----:B------:R-:W-:Y:S02]  /*1d20*/  IMAD.MOV.U32 R5, RZ, RZ, R10 ;  /* 0x000000ffff057224 */ /* 0x000fe400078e000a */
[----:B------:R-:W-:-:S05]  /*1d30*/  IMAD.IADD R3, R19, 0x1, R3 ;  /* 0x0000000113037824 */ /* 0x000fca00078e0203 */
[--C-:B------:R-:W-:Y:S02]  /*1d40*/  SHF.R.U64 R18, R18, 0x1, R3.reuse ;  /* 0x0000000112127819 */ /* 0x100fe40000001203 */
[----:B------:R-:W-:Y:S01]  /*1d50*/  SHF.R.U32.HI R3, RZ, 0x1, R3 ;  /* 0x00000001ff037819 */ /* 0x000fe20000011603 */
[----:B0-----:R-:W-:Y:S01]  /*1d60*/  UIADD3 UR4, UP0, UPT, UR4, -0x1, URZ ;  /* 0xffffffff04047890 */ /* 0x001fe2000ff1e0ff */
[----:B------:R-:W-:Y:S02]  /*1d70*/  LOP3.LUT R18, RZ, R18, RZ, 0x33, !PT ;  /* 0x00000012ff127212 */ /* 0x000fe400078e33ff */
[----:B------:R-:W-:Y:S01]  /*1d80*/  LOP3.LUT R19, RZ, R3, RZ, 0x33, !PT ;  /* 0x00000003ff137212 */ /* 0x000fe200078e33ff */
[----:B------:R-:W-:Y:S02]  /*1d90*/  UIADD3.X UR5, UPT, UPT, UR5, -0x1, URZ, UP0, !UPT ;  /* 0xffffffff05057890 */ /* 0x000fe400087fe4ff */
[----:B------:R-:W-:Y:S02]  /*1da0*/  IMAD R3, R25, UR4, RZ ;  /* 0x0000000419037c24 */ /* 0x000fe4000f8e02ff */
[----:B------:R-:W-:-:S04]  /*1db0*/  IMAD.WIDE.U32 R18, R24, UR4, R18 ;  /* 0x0000000418127c25 */ /* 0x000fc8000f8e0012 */
[----:B------:R-:W-:Y:S01]  /*1dc0*/  IMAD R3, R24, UR5, R3 ;  /* 0x0000000518037c24 */ /* 0x000fe2000f8e0203 */
[----:B------:R-:W-:-:S04]  /*1dd0*/  IADD3 R14, P0, PT, R14, R18, RZ ;  /* 0x000000120e0e7210 */ /* 0x000fc80007f1e0ff */
[----:B------:R-:W-:-:S09]  /*1de0*/  IADD3.X R15, PT, PT, R15, R3, R19, P0, !PT ;  /* 0x000000030f0f7210 */ /* 0x000fd200007fe413 */
.L_x_40:
[----:B------:R-:W-:Y:S05]  /*1df0*/  BSYNC.RECONVERGENT B1 ;  /* 0x0000000000017941 */ /* 0x000fea0003800200 */
.L_x_39:
[----:B------:R-:W0:Y:S01]  /*1e00*/  LDCU.128 UR12, c[0x0][0x380] ;  /* 0x00007000ff0c77ac */ /* 0x000e220008000c00 */
[----:B------:R-:W-:-:S04]  /*1e10*/  IADD3 R32, P0, PT, RZ, R16, RZ ;  /* 0x00000010ff207210 */ /* 0x000fc80007f1e0ff */
[----:B------:R-:W-:-:S04]  /*1e20*/  IADD3.X R3, PT, PT, R17, 0x1, RZ, P0, !PT ;  /* 0x0000000111037810 */ /* 0x000fc800007fe4ff */
        /* <DEDUP_REMOVED lines=12> */
[----:B------:R-:W-:Y:S01]  /*1ef0*/  FFMA R10, R0, R0, R3 ;  /* 0x00000000000a7223 */ /* 0x000fe20000000003 */
[----:B------:R-:W-:-:S03]  /*1f00*/  IADD3 R3, P1, PT, R11, 0x1, RZ ;  /* 0x000000010b037810 */ /* 0x000fc60007f3e0ff */
[----:B------:R-:W-:Y:S01]  /*1f10*/  VIADD R0, R10, 0xf3000000 ;  /* 0xf30000000a007836 */ /* 0x000fe20000000000 */
[----:B------:R0:W1:Y:S04]  /*1f20*/  MUFU.RSQ R29, R10 ;  /* 0x0000000a001d7308 */ /* 0x0000680000001400 */
[----:B------:R-:W-:Y:S02]  /*1f30*/  ISETP.GT.U32.AND P0, PT, R0, 0x727fffff, PT ;  /* 0x727fffff0000780c */ /* 0x000fe40003f04070 */
[----:B------:R-:W-:-:S11]  /*1f40*/  IADD3.X R0, PT, PT, RZ, R13, RZ, P1, !PT ;  /* 0x0000000dff007210 */ /* 0x000fd60000ffe4ff */
[----:B01----:R-:W-:Y:S05]  /*1f50*/  @!P0 BRA `(.L_x_45) ;  /* 0x0000000000108947 */ /* 0x003fea0003800000 */
[----:B------:R-:W-:-:S07]  /*1f60*/  MOV R18, 0x1f80 ;  /* 0x00001f8000127802 */ /* 0x000fce0000000f00 */
[----:B------:R-:W-:Y:S05]  /*1f70*/  CALL.REL.NOINC `($__internal_2_$__cuda_sm20_sqrt_rn_f32_slowpath) ;  /* 0x0000001000b47944 */ /* 0x000fea0003c00000 */
[----:B------:R-:W-:Y:S01]  /*1f80*/  IMAD.MOV.U32 R33, RZ, RZ, R10 ;  /* 0x000000ffff217224 */ /* 0x000fe200078e000a */
[----:B------:R-:W-:Y:S06]  /*1f90*/  BRA `(.L_x_46) ;  /* 0x0000000000107947 */ /* 0x000fec0003800000 */
.L_x_45:
[----:B------:R-:W-:Y:S01]  /*1fa0*/  FMUL.FTZ R33, R10, R29 ;  /* 0x0000001d0a217220 */ /* 0x000fe20000410000 */
[----:B------:R-:W-:-:S03]  /*1fb0*/  FMUL.FTZ R18, R29, 0.5 ;  /* 0x3f0000001d127820 */ /* 0x000fc60000410000 */
[----:B------:R-:W-:-:S04]  /*1fc0*/  FFMA R10, -R33, R33, R10 ;  /* 0x00000021210a7223 */ /* 0x000fc8000000010a */
[----:B------:R-:W-:-:S07]  /*1fd0*/  FFMA R33, R10, R18, R33 ;  /* 0x000000120a217223 */ /* 0x000fce0000000021 */
.L_x_46:
[----:B------:R-:W-:Y:S05]  /*1fe0*/  BSYNC.RECONVERGENT B1 ;  /* 0x0000000000017941 */ /* 0x000fea0003800200 */
.L_x_44:
        /* <DEDUP_REMOVED lines=22> */
[----:B------:R-:W-:-:S04]  /*2150*/  @!P1 LOP3.LUT R19, RZ, R20, RZ, 0x33, !PT ;  /* 0x00000014ff139212 */ /* 0x000fc800078e33ff */
[----:B------:R-:W-:Y:S01]  /*2160*/  MOV R10, R19 ;  /* 0x00000013000a7202 */ /* 0x000fe20000000f00 */
[----:B------:R-:W-:Y:S06]  /*2170*/  BRA `(.L_x_49) ;  /* 0x0000000000187947 */ /* 0x000fec0003800000 */
.L_x_48:
[----:B------:R-:W-:Y:S01]  /*2180*/  IMAD.MOV.U32 R19, RZ, RZ, R11 ;  /* 0x000000ffff137224 */ /* 0x000fe200078e000b */
[----:B------:R-:W-:Y:S01]  /*2190*/  MOV R28, R13 ;  /* 0x0000000d001c7202 */ /* 0x000fe20000000f00 */
[----:B------:R-:W-:Y:S01]  /*21a0*/  IMAD.MOV.U32 R18, RZ, RZ, R20 ;  /* 0x000000ffff127224 */ /* 0x000fe200078e0014 */
[----:B------:R-:W-:-:S07]  /*21b0*/  MOV R10, 0x21d0 ;  /* 0x000021d0000a7802 */ /* 0x000fce0000000f00 */
[----:B------:R-:W-:Y:S05]  /*21c0*/  CALL.REL.NOINC `($__internal_1_$__cuda_sm20_rem_u64) ;  /* 0x0000000c00247944 */ /* 0x000fea0003c00000 */
[----:B------:R-:W-:-:S07]  /*21d0*/  MOV R10, R28 ;  /* 0x0000001c000a7202 */ /* 0x000fce0000000f00 */
.L_x_49:
[----:B------:R-:W-:Y:S05]  /*21e0*/  BSYNC.RECONVERGENT B1 ;  /* 0x0000000000017941 */ /* 0x000fea0003800200 */
.L_x_47:
        /* <DEDUP_REMOVED lines=22> */
.L_x_51:
[----:B------:R-:W-:Y:S01]  /*2350*/  FMUL.FTZ R10, R35, R34 ;  /* 0x00000022230a7220 */ /* 0x000fe20000410000 */
[----:B------:R-:W-:-:S03]  /*2360*/  FMUL.FTZ R18, R34, 0.5 ;  /* 0x3f00000022127820 */ /* 0x000fc60000410000 */
[----:B------:R-:W-:-:S04]  /*2370*/  FFMA R19, -R10, R10, R35 ;  /* 0x0000000a0a137223 */ /* 0x000fc80000000123 */
[----:B------:R-:W-:-:S07]  /*2380*/  FFMA R10, R19, R18, R10 ;  /* 0x00000012130a7223 */ /* 0x000fce000000000a */
.L_x_52:
[----:B------:R-:W-:Y:S05]  /*2390*/  BSYNC.RECONVERGENT B1 ;  /* 0x0000000000017941 */ /* 0x000fea0003800200 */
.L_x_50:
[----:B------:R-:W-:Y:S01]  /*23a0*/  FADD R31, R31, -R38 ;  /* 0x800000261f1f7221 */ /* 0x000fe20000000000 */
[----:B------:R-:W-:Y:S01]  /*23b0*/  FADD R32, R32, -R37 ;  /* 0x8000002520207221 */ /* 0x000fe20000000000 */
[----:B------:R0:W1:Y:S01]  /*23c0*/  F2I.S64.TRUNC R38, R10 ;  /* 0x0000000a00267311 */ /* 0x000062000020d900 */
[----:B------:R-:W-:Y:S01]  /*23d0*/  BSSY.RECONVERGENT B1, `(.L_x_53) ;  /* 0x0000010000017945 */ /* 0x000fe20003800200 */
[----:B------:R-:W-:-:S04]  /*23e0*/  FMUL R31, R31, R31 ;  /* 0x0000001f1f1f7220 */ /* 0x000fc80000400000 */
[----:B------:R-:W-:-:S04]  /*23f0*/  FFMA R31, R32, R32, R31 ;  /* 0x00000020201f7223 */ /* 0x000fc8000000001f */
[----:B------:R-:W-:Y:S01]  /*2400*/  VIADD R18, R31, 0xf3000000 ;  /* 0xf30000001f127836 */ /* 0x000fe20000000000 */
[----:B------:R0:W2:Y:S04]  /*2410*/  MUFU.RSQ R28, R31 ;  /* 0x0000001f001c7308 */ /* 0x0000a80000001400 */
[----:B------:R-:W-:-:S13]  /*2420*/  ISETP.GT.U32.AND P0, PT, R18, 0x727fffff, PT ;  /* 0x727fffff1200780c */ /* 0x000fda0003f04070 */
[----:B012---:R-:W-:Y:S05]  /*2430*/  @!P0 BRA `(.L_x_54) ;  /* 0x0000000000148947 */ /* 0x007fea0003800000 */
[----:B------:R-:W-:Y:S02]  /*2440*/  MOV R10, R31 ;  /* 0x0000001f000a7202 */ /* 0x000fe40000000f00 */
[----:B------:R-:W-:-:S07]  /*2450*/  MOV R18, 0x2470 ;  /* 0x0000247000127802 */ /* 0x000fce0000000f00 */
[----:B------:R-:W-:Y:S05]  /*2460*/  CALL.REL.NOINC `($__internal_2_$__cuda_sm20_sqrt_rn_f32_slowpath) ;  /* 0x0000000c00787944 */ /* 0x000fea0003c00000 */
[----:B------:R-:W-:Y:S01]  /*2470*/  IMAD.MOV.U32 R18, RZ, RZ, R10 ;  /* 0x000000ffff127224 */ /* 0x000fe200078e000a */
[----:B------:R-:W-:Y:S06]  /*2480*/  BRA `(.L_x_55) ;  /* 0x0000000000107947 */ /* 0x000fec0003800000 */
.L_x_54:
[----:B------:R-:W-:Y:S01]  /*2490*/  FMUL.FTZ R18, R31, R28 ;  /* 0x0000001c1f127220 */ /* 0x000fe20000410000 */
[----:B------:R-:W-:-:S03]  /*24a0*/  FMUL.FTZ R10, R28, 0.5 ;  /* 0x3f0000001c0a7820 */ /* 0x000fc60000410000 */
[----:B------:R-:W-:-:S04]  /*24b0*/  FFMA R19, -R18, R18, R31 ;  /* 0x0000001212137223 */ /* 0x000fc8000000011f */
[----:B------:R-:W-:-:S07]  /*24c0*/  FFMA R18, R19, R10, R18 ;  /* 0x0000000a13127223 */ /* 0x000fce0000000012 */
.L_x_55:
[----:B------:R-:W-:Y:S05]  /*24d0*/  BSYNC.RECONVERGENT B1 ;  /* 0x0000000000017941 */ /* 0x000fea0003800200 */
.L_x_53:
        /* <DEDUP_REMOVED lines=15> */
[----:B------:R-:W0:Y:S02]  /*25d0*/  LDCU UR4, c[0x0][0x3a0] ;  /* 0x00007400ff0477ac */ /* 0x000e240008000800 */
[----:B0-----:R-:W0:Y:S01]  /*25e0*/  I2F.U32.RP R5, UR4 ;  /* 0x0000000400057d06 */ /* 0x001e220008209000 */
[----:B------:R-:W-:-:S07]  /*25f0*/  ISETP.NE.U32.AND P1, PT, RZ, UR4, PT ;  /* 0x00000004ff007c0c */ /* 0x000fce000bf25070 */
[----:B0-----:R-:W0:Y:S02]  /*2600*/  MUFU.RCP R5, R5 ;  /* 0x0000000500057308 */ /* 0x001e240000001000 */
[----:B0-----:R-:W-:-:S06]  /*2610*/  IADD3 R14, PT, PT, R5, 0xffffffe, RZ ;  /* 0x0ffffffe050e7810 */ /* 0x001fcc0007ffe0ff */
[----:B------:R0:W1:Y:S02]  /*2620*/  F2I.FTZ.U32.TRUNC.NTZ R15, R14 ;  /* 0x0000000e000f7305 */ /* 0x000064000021f000 */
[----:B0-----:R-:W-:Y:S02]  /*2630*/  HFMA2 R14, -RZ, RZ, 0, 0 ;  /* 0x00000000ff0e7431 */ /* 0x001fe400000001ff */
[----:B-1----:R-:W-:-:S04]  /*2640*/  IMAD.MOV R19, RZ, RZ, -R15 ;  /* 0x000000ffff137224 */ /* 0x002fc800078e0a0f */
[----:B------:R-:W-:-:S04]  /*2650*/  IMAD R19, R19, UR4, RZ ;  /* 0x0000000413137c24 */ /* 0x000fc8000f8e02ff */
[----:B------:R-:W-:Y:S01]  /*2660*/  IMAD.HI.U32 R6, R15, R19, R14 ;  /* 0x000000130f067227 */ /* 0x000fe200078e000e */
[----:B------:R-:W-:-:S05]  /*2670*/  MOV R19, RZ ;  /* 0x000000ff00137202 */ /* 0x000fca0000000f00 */
        /* <DEDUP_REMOVED lines=9> */
.L_x_59:
[----:B------:R-:W-:-:S07]  /*2710*/  MOV R6, 0x2730 ;  /* 0x0000273000067802 */ /* 0x000fce0000000f00 */
[----:B------:R-:W-:Y:S05]  /*2720*/  CALL.REL.NOINC `($__internal_0_$__cuda_sm20_rem_s64) ;  /* 0x0000000000947944 */ /* 0x000fea0003c00000 */
[----:B------:R-:W-:Y:S01]  /*2730*/  IMAD.MOV.U32 R18, RZ, RZ, R5 ;  /* 0x000000ffff127224 */ /* 0x000fe200078e0005 */
[----:B------:R-:W-:-:S07]  /*2740*/  MOV R19, R28 ;  /* 0x0000001c00137202 */ /* 0x000fce0000000f00 */
.L_x_60:
[----:B------:R-:W-:Y:S05]  /*2750*/  BSYNC.RECONVERGENT B2 ;  /* 0x0000000000027941 */ /* 0x000fea0003800200 */
.L_x_58:
[----:B------:R-:W0:Y:S01]  /*2760*/  LDCU.64 UR4, c[0x0][0x3a0] ;  /* 0x00007400ff0477ac */ /* 0x000e220008000a00 */
[-C--:B------:R-:W-:Y:S01]  /*2770*/  IMAD R5, R25, R24.reuse, RZ ;  /* 0x0000001819057224 */ /* 0x080fe200078e02ff */
[----:B------:R-:W-:Y:S01]  /*2780*/  MOV R6, R31 ;  /* 0x0000001f00067202 */ /* 0x000fe20000000f00 */
[----:B------:R-:W-:-:S04]  /*2790*/  IMAD.WIDE.U32 R14, R24, R24, R24 ;  /* 0x00000018180e7225 */ /* 0x000fc800078e0018 */
[----:B------:R-:W-:-:S04]  /*27a0*/  IMAD R5, R24, R25, R5 ;  /* 0x0000001918057224 */ /* 0x000fc800078e0205 */
        /* <DEDUP_REMOVED lines=10> */
[----:B------:R-:W-:Y:S01]  /*2850*/  IADD3 R14, P0, PT, R18, R14, RZ ;  /* 0x0000000e120e7210 */ /* 0x000fe20007f1e0ff */
[----:B------:R-:W-:-:S03]  /*2860*/  IMAD.MOV.U32 R5, RZ, RZ, R10 ;  /* 0x000000ffff057224 */ /* 0x000fc600078e000a */
[----:B------:R-:W-:-:S09]  /*2870*/  IADD3.X R15, PT, PT, R19, R29, R15, P0, !PT ;  /* 0x0000001d130f7210 */ /* 0x000fd200007fe40f */
.L_x_57:
[----:B------:R-:W-:Y:S05]  /*2880*/  BSYNC.RECONVERGENT B1 ;  /* 0x0000000000017941 */ /* 0x000fea0003800200 */
.L_x_56:
[----:B------:R-:W-:Y:S02]  /*2890*/  ISETP.GE.U32.AND P0, PT, R11, R2, PT ;  /* 0x000000020b00720c */ /* 0x000fe40003f06070 */
[----:B------:R-:W-:Y:S02]  /*28a0*/  IADD3 R16, P1, PT, RZ, R16, RZ ;  /* 0x00000010ff107210 */ /* 0x000fe40007f3e0ff */
[----:B------:R-:W-:Y:S02]  /*28b0*/  ISETP.GE.AND.EX P0, PT, R13, R4, PT, P0 ;  /* 0x000000040d00720c */ /* 0x000fe40003f06300 */
[----:B------:R-:W-:-:S11]  /*28c0*/  IADD3.X R17, PT, PT, R17, 0x2, RZ, P1, !PT ;  /* 0x0000000211117810 */ /* 0x000fd60000ffe4ff */
[----:B------:R-:W-:Y:S05]  /*28d0*/  @!P0 BRA `(.L_x_61) ;  /* 0xffffffe800b08947 */ /* 0x000fea000383ffff */
.L_x_3:
[----:B------:R-:W-:Y:S05]  /*28e0*/  BSYNC.RECONVERGENT B0 ;  /* 0x0000000000007941 */ /* 0x000fea0003800200 */
.L_x_2:
[----:B------:R-:W-:-:S04]  /*28f0*/  ISETP.GE.U32.AND P0, PT, R6, R22, PT ;  /* 0x000000160600720c */ /* 0x000fc80003f06070 */
[----:B------:R-:W-:-:S13]  /*2900*/  ISETP.GE.AND.EX P0, PT, R5, R23, PT, P0 ;  /* 0x000000170500720c */ /* 0x000fda0003f06300 */
[----:B------:R-:W-:Y:S05]  /*2910*/  @P0 EXIT ;  /* 0x000000000000094d */ /* 0x000fea0003800000 */
[----:B------:R-:W0:Y:S01]  /*2920*/  LDCU.64 UR4, c[0x0][0x398] ;  /* 0x00007300ff0477ac */ /* 0x000e220008000a00 */
[----:B------:R-:W-:Y:S02]  /*2930*/  LOP3.LUT R15, R6, R15, RZ, 0xfc, !PT ;  /* 0x0000000f060f7212 */ /* 0x000fe400078efcff */
[----:B0-----:R-:W-:-:S04]  /*2940*/  LEA R2, P0, R24, UR4, 0x3 ;  /* 0x0000000418027c11 */ /* 0x001fc8000f8018ff */
[----:B------:R-:W-:-:S05]  /*2950*/  LEA.HI.X R3, R24, UR5, R25, 0x3, P0 ;  /* 0x0000000518037c11 */ /* 0x000fca00080f1c19 */
[----:B------:R-:W-:Y:S01]  /*2960*/  REDG.E.MIN.64.STRONG.GPU desc[UR8][R2.64], R14 ;  /* 0x0000000e0200798e */ /* 0x000fe2000c92e508 */
[----:B------:R-:W-:Y:S05]  /*2970*/  EXIT ;  /* 0x000000000000794d */ /* 0x000fea0003800000 */
        .weak           $__internal_0_$__cuda_sm20_rem_s64
        .type           $__internal_0_$__cuda_sm20_rem_s64,@function
        .size           $__internal_0_$__cuda_sm20_rem_s64,($__internal_1_$__cuda_sm20_rem_u64 - $__internal_0_$__cuda_sm20_rem_s64)
$__internal_0_$__cuda_sm20_rem_s64:
[----:B------:R-:W-:Y:S02]  /*2980*/  UIADD3 UR4, UP1, UPT, URZ, -UR6, URZ ;  /* 0x80000006ff047290 */ /* 0x000fe4000ff3e0ff */
[----:B------:R-:W-:Y:S02]  /*2990*/  UISETP.GE.AND UP0, UPT, UR7, URZ, UPT ;  /* 0x000000ff0700728c */ /* 0x000fe4000bf06270 */
[----:B------:R-:W-:Y:S02]  /*29a0*/  UIADD3.X UR5, UPT, UPT, URZ, ~UR7, URZ, UP1, !UPT ;  /* 0x80000007ff057290 */ /* 0x000fe40008ffe4ff */
[----:B------:R-:W-:Y:S02]  /*29b0*/  USEL UR4, UR4, UR6, !UP0 ;  /* 0x0000000604047287 */ /* 0x000fe4000c000000 */
[----:B------:R-:W-:-:S09]  /*29c0*/  USEL UR5, UR5, UR7, !UP0 ;  /* 0x0000000705057287 */ /* 0x000fd2000c000000 */
[----:B------:R-:W0:Y:S08]  /*29d0*/  I2F.U64.RP R34, UR4 ;  /* 0x0000000400227d12 */ /* 0x000e300008309000 */
[----:B0-----:R-:W0:Y:S02]  /*29e0*/  MUFU.RCP R34, R34 ;  /* 0x0000002200227308 */ /* 0x001e240000001000 */
[----:B0-----:R-:W-:-:S02]  /*29f0*/  IADD3 R29, PT, PT, R34, 0x1ffffffe, RZ ;  /* 0x1ffffffe221d7810 */ /* 0x001fc40007ffe0ff */
[----:B------:R-:W-:-:S04]  /*2a00*/  IADD3 R34, P4, PT, RZ, -R3, RZ ;  /* 0x80000003ff227210 */ /* 0x000fc80007f9e0ff */
[----:B------:R-:W0:Y:S02]  /*2a10*/  F2I.U64.TRUNC R28, R29 ;  /* 0x0000001d001c7311 */ /* 0x000e24000020d800 */
[----:B0-----:R-:W-:-:S04]  /*2a20*/  IMAD.WIDE.U32 R18, R28, UR4, RZ ;  /* 0x000000041c127c25 */ /* 0x001fc8000f8e00ff */
[C---:B------:R-:W-:Y:S01]  /*2a30*/  IMAD R5, R28.reuse, UR5, R19 ;  /* 0x000000051c057c24 */ /* 0x040fe2000f8e0213 */
[----:B------:R-:W-:Y:S02]  /*2a40*/  IADD3 R39, P0, PT, RZ, -R18, RZ ;  /* 0x80000012ff277210 */ /* 0x000fe40007f1e0ff */
[----:B------:R-:W-:Y:S01]  /*2a50*/  MOV R19, R28 ;  /* 0x0000001c00137202 */ /* 0x000fe20000000f00 */
[----:B------:R-:W-:Y:S02]  /*2a60*/  IMAD R5, R29, UR4, R5 ;  /* 0x000000041d057c24 */ /* 0x000fe4000f8e0205 */
[----:B------:R-:W-:-:S04]  /*2a70*/  IMAD.HI.U32 R18, R28, R39, RZ ;  /* 0x000000271c127227 */ /* 0x000fc800078e00ff */
[----:B------:R-:W-:-:S04]  /*2a80*/  IMAD.X R5, RZ, RZ, ~R5, P0 ;  /* 0x000000ffff057224 */ /* 0x000fc800000e0e05 */
[----:B------:R-:W-:-:S04]  /*2a90*/  IMAD.WIDE.U32 R18, P0, R28, R5, R18 ;  /* 0x000000051c127225 */ /* 0x000fc80007800012 */
[C---:B------:R-:W-:Y:S02]  /*2aa0*/  IMAD R28, R29.reuse, R5, RZ ;  /* 0x000000051d1c7224 */ /* 0x040fe400078e02ff */
[----:B------:R-:W-:-:S04]  /*2ab0*/  IMAD.HI.U32 R19, P1, R29, R39, R18 ;  /* 0x000000271d137227 */ /* 0x000fc80007820012 */
[----:B------:R-:W-:Y:S01]  /*2ac0*/  IMAD.HI.U32 R5, R29, R5, RZ ;  /* 0x000000051d057227 */ /* 0x000fe200078e00ff */
[----:B------:R-:W-:-:S03]  /*2ad0*/  IADD3 R19, P2, PT, R28, R19, RZ ;  /* 0x000000131c137210 */ /* 0x000fc60007f5e0ff */
[----:B------:R-:W-:Y:S02]  /*2ae0*/  IMAD.X R5, R5, 0x1, R29, P0 ;  /* 0x0000000105057824 */ /* 0x000fe400000e061d */
[----:B------:R-:W-:-:S03]  /*2af0*/  IMAD.WIDE.U32 R28, R19, UR4, RZ ;  /* 0x00000004131c7c25 */ /* 0x000fc6000f8e00ff */
[----:B------:R-:W-:Y:S01]  /*2b00*/  IADD3.X R5, PT, PT, RZ, RZ, R5, P2, P1 ;  /* 0x000000ffff057210 */ /* 0x000fe200017e2405 */
[----:B------:R-:W-:Y:S01]  /*2b10*/  IMAD R18, R19, UR5, R29 ;  /* 0x0000000513127c24 */ /* 0x000fe2000f8e021d */
[----:B------:R-:W-:Y:S01]  /*2b20*/  IADD3 R29, P0, PT, RZ, -R28, RZ ;  /* 0x8000001cff1d7210 */ /* 0x000fe20007f1e0ff */
[----:B------:R-:W-:Y:S01]  /*2b30*/  IMAD.X R39, RZ, RZ, ~R0, P4 ;  /* 0x000000ffff277224 */ /* 0x000fe200020e0e00 */
[----:B------:R-:W-:Y:S01]  /*2b40*/  ISETP.GE.AND P1, PT, R0, RZ, PT ;  /* 0x000000ff0000720c */ /* 0x000fe20003f26270 */
[----:B------:R-:W-:Y:S02]  /*2b50*/  IMAD R28, R5, UR4, R18 ;  /* 0x00000004051c7c24 */ /* 0x000fe4000f8e0212 */
[----:B------:R-:W-:-:S03]  /*2b60*/  IMAD.HI.U32 R18, R19, R29, RZ ;  /* 0x0000001d13127227 */ /* 0x000fc600078e00ff */
[----:B------:R-:W-:-:S05]  /*2b70*/  IADD3.X R28, PT, PT, RZ, ~R28, RZ, P0, !PT ;  /* 0x8000001cff1c7210 */ /* 0x000fca00007fe4ff */
[----:B------:R-:W-:-:S04]  /*2b80*/  IMAD.WIDE.U32 R18, P0, R19, R28, R18 ;  /* 0x0000001c13127225 */ /* 0x000fc80007800012 */
[----:B------:R-:W-:Y:S01]  /*2b90*/  IMAD.HI.U32 R18, P2, R5, R29, R18 ;  /* 0x0000001d05127227 */ /* 0x000fe20007840012 */
[----:B------:R-:W-:-:S03]  /*2ba0*/  SEL R29, R34, R3, !P1 ;  /* 0x00000003221d7207 */ /* 0x000fc60004800000 */
[CC--:B------:R-:W-:Y:S02]  /*2bb0*/  IMAD R19, R5.reuse, R28.reuse, RZ ;  /* 0x0000001c05137224 */ /* 0x0c0fe400078e02ff */
[----:B------:R-:W-:-:S03]  /*2bc0*/  IMAD.HI.U32 R34, R5, R28, RZ ;  /* 0x0000001c05227227 */ /* 0x000fc600078e00ff */
[----:B------:R-:W-:Y:S02]  /*2bd0*/  IADD3 R28, P3, PT, R19, R18, RZ ;  /* 0x00000012131c7210 */ /* 0x000fe40007f7e0ff */
[----:B------:R-:W-:Y:S02]  /*2be0*/  IADD3.X R19, PT, PT, R34, R5, RZ, P0, !PT ;  /* 0x0000000522137210 */ /* 0x000fe400007fe4ff */
[----:B------:R-:W-:Y:S01]  /*2bf0*/  SEL R5, R39, R0, !P1 ;  /* 0x0000000027057207 */ /* 0x000fe20004800000 */
[----:B------:R-:W-:Y:S01]  /*2c00*/  IMAD.HI.U32 R18, R28, R29, RZ ;  /* 0x0000001d1c127227 */ /* 0x000fe200078e00ff */
[----:B------:R-:W-:-:S03]  /*2c10*/  IADD3.X R34, PT, PT, RZ, RZ, R19, P3, P2 ;  /* 0x000000ffff227210 */ /* 0x000fc60001fe4413 */
[----:B------:R-:W-:Y:S02]  /*2c20*/  IMAD.MOV.U32 R19, RZ, RZ, RZ ;  /* 0x000000ffff137224 */ /* 0x000fe400078e00ff */
[-C--:B------:R-:W-:Y:S02]  /*2c30*/  IMAD R39, R34, R5.reuse, RZ ;  /* 0x0000000522277224 */ /* 0x080fe400078e02ff */
[----:B------:R-:W-:-:S04]  /*2c40*/  IMAD.WIDE.U32 R18, R28, R5, R18 ;  /* 0x000000051c127225 */ /* 0x000fc800078e0012 */
[----:B------:R-:W-:-:S04]  /*2c50*/  IMAD.HI.U32 R28, R34, R5, RZ ;  /* 0x00000005221c7227 */ /* 0x000fc800078e00ff */
[----:B------:R-:W-:-:S05]  /*2c60*/  IMAD.HI.U32 R18, P0, R34, R29, R18 ;  /* 0x0000001d22127227 */ /* 0x000fca0007800012 */
[----:B------:R-:W-:Y:S02]  /*2c70*/  IADD3 R39, P2, PT, R39, R18, RZ ;  /* 0x0000001227277210 */ /* 0x000fe40007f5e0ff */
[----:B------:R-:W-:-:S03]  /*2c80*/  IADD3.X R28, PT, PT, R28, RZ, RZ, P0, !PT ;  /* 0x000000ff1c1c7210 */ /* 0x000fc600007fe4ff */
[----:B------:R-:W-:-:S04]  /*2c90*/  IMAD.WIDE.U32 R18, R39, UR4, RZ ;  /* 0x0000000427127c25 */ /* 0x000fc8000f8e00ff */
[----:B------:R-:W-:Y:S01]  /*2ca0*/  IMAD.X R28, RZ, RZ, R28, P2 ;  /* 0x000000ffff1c7224 */ /* 0x000fe200010e061c */
[----:B------:R-:W-:Y:S01]  /*2cb0*/  IADD3 R29, P2, PT, -R18, R29, RZ ;  /* 0x0000001d121d7210 */ /* 0x000fe20007f5e1ff */
[----:B------:R-:W-:-:S03]  /*2cc0*/  IMAD R39, R39, UR5, R19 ;  /* 0x0000000527277c24 */ /* 0x000fc6000f8e0213 */
[----:B------:R-:W-:Y:S01]  /*2cd0*/  ISETP.GE.U32.AND P0, PT, R29, UR4, PT ;  /* 0x000000041d007c0c */ /* 0x000fe2000bf06070 */
[----:B------:R-:W-:-:S05]  /*2ce0*/  IMAD R28, R28, UR4, R39 ;  /* 0x000000041c1c7c24 */ /* 0x000fca000f8e0227 */
[----:B------:R-:W-:Y:S02]  /*2cf0*/  IADD3.X R28, PT, PT, ~R28, R5, RZ, P2, !PT ;  /* 0x000000051c1c7210 */ /* 0x000fe400017fe5ff */
[----:B------:R-:W-:Y:S02]  /*2d00*/  IADD3 R18, P2, PT, R29, -UR4, RZ ;  /* 0x800000041d127c10 */ /* 0x000fe4000ff5e0ff */
[C---:B------:R-:W-:Y:S02]  /*2d10*/  ISETP.GE.U32.AND.EX P0, PT, R28.reuse, UR5, PT, P0 ;  /* 0x000000051c007c0c */ /* 0x040fe4000bf06100 */
[----:B------:R-:W-:Y:S02]  /*2d20*/  IADD3.X R19, PT, PT, R28, ~UR5, RZ, P2, !PT ;  /* 0x800000051c137c10 */ /* 0x000fe400097fe4ff */
[----:B------:R-:W-:Y:S02]  /*2d30*/  SEL R18, R18, R29, P0 ;  /* 0x0000001d12127207 */ /* 0x000fe40000000000 */
[----:B------:R-:W-:-:S02]  /*2d40*/  SEL R19, R19, R28, P0 ;  /* 0x0000001c13137207 */ /* 0x000fc40000000000 */
[C---:B------:R-:W-:Y:S02]  /*2d50*/  ISETP.GE.U32.AND P0, PT, R18.reuse, UR4, PT ;  /* 0x0000000412007c0c */ /* 0x040fe4000bf06070 */
[----:B------:R-:W-:Y:S02]  /*2d60*/  IADD3 R5, P2, PT, R18, -UR4, RZ ;  /* 0x8000000412057c10 */ /* 0x000fe4000ff5e0ff */
[C---:B------:R-:W-:Y:S02]  /*2d70*/  ISETP.GE.U32.AND.EX P0, PT, R19.reuse, UR5, PT, P0 ;  /* 0x0000000513007c0c */ /* 0x040fe4000bf06100 */
[----:B------:R-:W-:Y:S02]  /*2d80*/  IADD3.X R28, PT, PT, R19, ~UR5, RZ, P2, !PT ;  /* 0x80000005131c7c10 */ /* 0x000fe400097fe4ff */
[----:B------:R-:W-:Y:S02]  /*2d90*/  SEL R5, R5, R18, P0 ;  /* 0x0000001205057207 */ /* 0x000fe40000000000 */
[----:B------:R-:W-:-:S02]  /*2da0*/  SEL R28, R28, R19, P0 ;  /* 0x000000131c1c7207 */ /* 0x000fc40000000000 */
[-C--:B------:R-:W-:Y:S02]  /*2db0*/  IADD3 R18, P2, PT, RZ, -R5.reuse, RZ ;  /* 0x80000005ff127210 */ /* 0x080fe40007f5e0ff */
[----:B------:R-:W-:Y:S02]  /*2dc0*/  ISETP.NE.U32.AND P0, PT, RZ, UR6, PT ;  /* 0x00000006ff007c0c */ /* 0x000fe4000bf05070 */
[----:B------:R-:W-:Y:S01]  /*2dd0*/  SEL R5, R18, R5, !P1 ;  /* 0x0000000512057207 */ /* 0x000fe20004800000 */
[----:B------:R-:W-:Y:S01]  /*2de0*/  IMAD.X R19, RZ, RZ, ~R28, P2 ;  /* 0x000000ffff137224 */ /* 0x000fe200010e0e1c */
[----:B------:R-:W-:Y:S02]  /*2df0*/  MOV R18, R6 ;  /* 0x0000000600127202 */ /* 0x000fe40000000f00 */
[----:B------:R-:W-:Y:S02]  /*2e00*/  ISETP.NE.AND.EX P0, PT, RZ, UR7, PT, P0 ;  /* 0x00000007ff007c0c */ /* 0x000fe4000bf05300 */
[----:B------:R-:W-:Y:S01]  /*2e10*/  SEL R28, R19, R28, !P1 ;  /* 0x0000001c131c7207 */ /* 0x000fe20004800000 */
[----:B------:R-:W-:Y:S01]  /*2e20*/  IMAD.MOV.U32 R19, RZ, RZ, 0x0 ;  /* 0x00000000ff137424 */ /* 0x000fe200078e00ff */
[----:B------:R-:W-:-:S02]  /*2e30*/  SEL R5, R5, 0xffffffff, P0 ;  /* 0xffffffff05057807 */ /* 0x000fc40000000000 */
[----:B------:R-:W-:Y:S01]  /*2e40*/  SEL R28, R28, 0xffffffff, P0 ;  /* 0xffffffff1c1c7807 */ /* 0x000fe20000000000 */
[----:B------:R-:W-:Y:S06]  /*2e50*/  RET.REL.NODEC R18 `(_Z7tsp_tprPfS_PlPyl) ;  /* 0xffffffd012687950 */ /* 0x000fec0003c3ffff */
        .weak           $__internal_1_$__cuda_sm20_rem_u64
        .type           $__internal_1_$__cuda_sm20_rem_u64,@function
        .size           $__internal_1_$__cuda_sm20_rem_u64,($__internal_2_$__cuda_sm20_sqrt_rn_f32_slowpath - $__internal_1_$__cuda_sm20_rem_u64)
$__internal_1_$__cuda_sm20_rem_u64:
[----:B------:R-:W-:Y:S01]  /*2e60*/  MOV R40, R18 ;  /* 0x0000001200287202 */ /* 0x000fe20000000f00 */
[----:B------:R-:W-:-:S04]  /*2e70*/  IMAD.MOV.U32 R41, RZ, RZ, R30 ;  /* 0x000000ffff297224 */ /* 0x000fc800078e001e */
[----:B------:R-:W0:Y:S08]  /*2e80*/  I2F.U64.RP R34, R40 ;  /* 0x0000002800227312 */ /* 0x000e300000309000 */
[----:B0-----:R-:W0:Y:S02]  /*2e90*/  MUFU.RCP R36, R34 ;  /* 0x0000002200247308 */ /* 0x001e240000001000 */
[----:B0-----:R-:W-:-:S06]  /*2ea0*/  IADD3 R36, PT, PT, R36, 0x1ffffffe, RZ ;  /* 0x1ffffffe24247810 */ /* 0x001fcc0007ffe0ff */
[----:B------:R-:W0:Y:S02]  /*2eb0*/  F2I.U64.TRUNC R36, R36 ;  /* 0x0000002400247311 */ /* 0x000e24000020d800 */
[----:B0-----:R-:W-:-:S04]  /*2ec0*/  IMAD.WIDE.U32 R38, R36, R18, RZ ;  /* 0x0000001224267225 */ /* 0x001fc800078e00ff */
[C---:B------:R-:W-:Y:S01]  /*2ed0*/  IMAD R29, R36.reuse, R30, R39 ;  /* 0x0000001e241d7224 */ /* 0x040fe200078e0227 */
[----:B------:R-:W-:Y:S02]  /*2ee0*/  IADD3 R35, P0, PT, RZ, -R38, RZ ;  /* 0x80000026ff237210 */ /* 0x000fe40007f1e0ff */
[----:B------:R-:W-:Y:S01]  /*2ef0*/  MOV R39, R36 ;  /* 0x0000002400277202 */ /* 0x000fe20000000f00 */
[----:B------:R-:W-:Y:S02]  /*2f00*/  IMAD R29, R37, R18, R29 ;  /* 0x00000012251d7224 */ /* 0x000fe400078e021d */
        /* <DEDUP_REMOVED lines=8> */
[----:B------:R-:W-:Y:S02]  /*2f90*/  HFMA2 R37, -RZ, RZ, 0, 0 ;  /* 0x00000000ff257431 */ /* 0x000fe400000001ff */
[----:B------:R-:W-:Y:S01]  /*2fa0*/  IMAD.WIDE.U32 R38, R35, R18, RZ ;  /* 0x0000001223267225 */ /* 0x000fe200078e00ff */
[----:B------:R-:W-:-:S03]  /*2fb0*/  IADD3.X R29, PT, PT, RZ, RZ, R29, P2, P1 ;  /* 0x000000ffff1d7210 */ /* 0x000fc600017e241d */
[----:B------:R-:W-:Y:S01]  /*2fc0*/  IMAD R36, R35, R30, R39 ;  /* 0x0000001e23247224 */ /* 0x000fe200078e0227 */
[----:B------:R-:W-:-:S03]  /*2fd0*/  IADD3 R38, P0, PT, RZ, -R38, RZ ;  /* 0x80000026ff267210 */ /* 0x000fc60007f1e0ff */
[----:B------:R-:W-:Y:S02]  /*2fe0*/  IMAD R36, R29, R18, R36 ;  /* 0x000000121d247224 */ /* 0x000fe400078e0224 */
[----:B------:R-:W-:-:S03]  /*2ff0*/  IMAD.HI.U32 R34, R35, R38, RZ ;  /* 0x0000002623227227 */ /* 0x000fc600078e00ff */
[----:B------:R-:W-:-:S05]  /*3000*/  IADD3.X R36, PT, PT, RZ, ~R36, RZ, P0, !PT ;  /* 0x80000024ff247210 */ /* 0x000fca00007fe4ff */
[----:B------:R-:W-:-:S04]  /*3010*/  IMAD.WIDE.U32 R40, P0, R35, R36, R34 ;  /* 0x0000002423287225 */ /* 0x000fc80007800022 */
[C---:B------:R-:W-:Y:S02]  /*3020*/  IMAD R34, R29.reuse, R36, RZ ;  /* 0x000000241d227224 */ /* 0x040fe400078e02ff */
[----:B------:R-:W-:-:S04]  /*3030*/  IMAD.HI.U32 R35, P1, R29, R38, R40 ;  /* 0x000000261d237227 */ /* 0x000fc80007820028 */
[----:B------:R-:W-:Y:S01]  /*3040*/  IMAD.HI.U32 R36, R29, R36, RZ ;  /* 0x000000241d247227 */ /* 0x000fe200078e00ff */
[----:B------:R-:W-:-:S03]  /*3050*/  IADD3 R34, P2, PT, R34, R35, RZ ;  /* 0x0000002322227210 */ /* 0x000fc60007f5e0ff */
[----:B------:R-:W-:Y:S02]  /*3060*/  IMAD.X R29, R36, 0x1, R29, P0 ;  /* 0x00000001241d7824 */ /* 0x000fe400000e061d */
[----:B------:R-:W-:-:S03]  /*3070*/  IMAD.HI.U32 R36, R34, R19, RZ ;  /* 0x0000001322247227 */ /* 0x000fc600078e00ff */
[----:B------:R-:W-:Y:S01]  /*3080*/  IADD3.X R29, PT, PT, RZ, RZ, R29, P2, P1 ;  /* 0x000000ffff1d7210 */ /* 0x000fe200017e241d */
[----:B------:R-:W-:-:S04]  /*3090*/  IMAD.WIDE.U32 R36, R34, R28, R36 ;  /* 0x0000001c22247225 */ /* 0x000fc800078e0024 */
[C---:B------:R-:W-:Y:S02]  /*30a0*/  IMAD R34, R29.reuse, R28, RZ ;  /* 0x0000001c1d227224 */ /* 0x040fe400078e02ff */
[----:B------:R-:W-:-:S04]  /*30b0*/  IMAD.HI.U32 R35, P0, R29, R19, R36 ;  /* 0x000000131d237227 */ /* 0x000fc80007800024 */
[----:B------:R-:W-:Y:S01]  /*30c0*/  IMAD.HI.U32 R29, R29, R28, RZ ;  /* 0x0000001c1d1d7227 */ /* 0x000fe200078e00ff */
[----:B------:R-:W-:-:S03]  /*30d0*/  IADD3 R35, P1, PT, R34, R35, RZ ;  /* 0x0000002322237210 */ /* 0x000fc60007f3e0ff */
[----:B------:R-:W-:Y:S02]  /*30e0*/  IMAD.X R29, RZ, RZ, R29, P0 ;  /* 0x000000ffff1d7224 */ /* 0x000fe400000e061d */
[----:B------:R-:W-:-:S03]  /*30f0*/  IMAD.WIDE.U32 R36, R35, R18, RZ ;  /* 0x0000001223247225 */ /* 0x000fc600078e00ff */
[----:B------:R-:W-:Y:S01]  /*3100*/  IADD3.X R29, PT, PT, RZ, R29, RZ, P1, !PT ;  /* 0x0000001dff1d7210 */ /* 0x000fe20000ffe4ff */
[----:B------:R-:W-:Y:S01]  /*3110*/  IMAD R35, R35, R30, R37 ;  /* 0x0000001e23237224 */ /* 0x000fe200078e0225 */
[----:B------:R-:W-:-:S03]  /*3120*/  IADD3 R19, P1, PT, -R36, R19, RZ ;  /* 0x0000001324137210 */ /* 0x000fc60007f3e1ff */
[-C--:B------:R-:W-:Y:S01]  /*3130*/  IMAD R29, R29, R18.reuse, R35 ;  /* 0x000000121d1d7224 */ /* 0x080fe200078e0223 */
[----:B------:R-:W-:-:S03]  /*3140*/  ISETP.GE.U32.AND P0, PT, R19, R18, PT ;  /* 0x000000121300720c */ /* 0x000fc60003f06070 */
[----:B------:R-:W-:Y:S01]  /*3150*/  IMAD.X R29, R28, 0x1, ~R29, P1 ;  /* 0x000000011c1d7824 */ /* 0x000fe200008e0e1d */
[----:B------:R-:W-:-:S04]  /*3160*/  IADD3 R34, P1, PT, -R18, R19, RZ ;  /* 0x0000001312227210 */ /* 0x000fc80007f3e1ff */
[----:B------:R-:W-:Y:S02]  /*3170*/  ISETP.GE.U32.AND.EX P0, PT, R29, R30, PT, P0 ;  /* 0x0000001e1d00720c */ /* 0x000fe40003f06100 */
[----:B------:R-:W-:Y:S02]  /*3180*/  IADD3.X R28, PT, PT, ~R30, R29, RZ, P1, !PT ;  /* 0x0000001d1e1c7210 */ /* 0x000fe40000ffe5ff */
[----:B------:R-:W-:Y:S02]  /*3190*/  SEL R19, R34, R19, P0 ;  /* 0x0000001322137207 */ /* 0x000fe40000000000 */
[----:B------:R-:W-:Y:S02]  /*31a0*/  SEL R29, R28, R29, P0 ;  /* 0x0000001d1c1d7207 */ /* 0x000fe40000000000 */
[C---:B------:R-:W-:Y:S02]  /*31b0*/  ISETP.GE.U32.AND P0, PT, R19.reuse, R18, PT ;  /* 0x000000121300720c */ /* 0x040fe40003f06070 */
[----:B------:R-:W-:Y:S01]  /*31c0*/  ISETP.NE.U32.AND P1, PT, R18, RZ, PT ;  /* 0x000000ff1200720c */ /* 0x000fe20003f25070 */
[----:B------:R-:W-:Y:S01]  /*31d0*/  IMAD.IADD R18, R19, 0x1, -R18 ;  /* 0x0000000113127824 */ /* 0x000fe200078e0a12 */
[----:B------:R-:W-:-:S02]  /*31e0*/  ISETP.GE.U32.AND.EX P0, PT, R29, R30, PT, P0 ;  /* 0x0000001e1d00720c */ /* 0x000fc40003f06100 */
[----:B------:R-:W-:Y:S02]  /*31f0*/  ISETP.NE.AND.EX P1, PT, R30, RZ, PT, P1 ;  /* 0x000000ff1e00720c */ /* 0x000fe40003f25310 */
[----:B------:R-:W-:Y:S01]  /*3200*/  SEL R18, R18, R19, P0 ;  /* 0x0000001312127207 */ /* 0x000fe20000000000 */
[----:B------:R-:W-:-:S03]  /*3210*/  IMAD.MOV.U32 R19, RZ, RZ, 0x0 ;  /* 0x00000000ff137424 */ /* 0x000fc600078e00ff */
[----:B------:R-:W-:Y:S02]  /*3220*/  SEL R28, R18, 0xffffffff, P1 ;  /* 0xffffffff121c7807 */ /* 0x000fe40000800000 */
[----:B------:R-:W-:-:S04]  /*3230*/  MOV R18, R10 ;  /* 0x0000000a00127202 */ /* 0x000fc80000000f00 */
[----:B------:R-:W-:Y:S05]  /*3240*/  RET.REL.NODEC R18 `(_Z7tsp_tprPfS_PlPyl) ;  /* 0xffffffcc126c7950 */ /* 0x000fea0003c3ffff */
        .weak           $__internal_2_$__cuda_sm20_sqrt_rn_f32_slowpath
        .type           $__internal_2_$__cuda_sm20_sqrt_rn_f32_slowpath,@function
        .size           $__internal_2_$__cuda_sm20_sqrt_rn_f32_slowpath,(.L_x_102 - $__internal_2_$__cuda_sm20_sqrt_rn_f32_slowpath)
$__internal_2_$__cuda_sm20_sqrt_rn_f32_slowpath:
[----:B------:R-:W-:-:S13]  /*3250*/  LOP3.LUT P0, RZ, R10, 0x7fffffff, RZ, 0xc0, !PT ;  /* 0x7fffffff0aff7812 */ /* 0x000fda000780c0ff */
[----:B------:R-:W-:Y:S01]  /*3260*/  @!P0 MOV R19, R10 ;  /* 0x0000000a00138202 */ /* 0x000fe20000000f00 */
[----:B------:R-:W-:Y:S06]  /*3270*/  @!P0 BRA `(.L_x_62) ;  /* 0x0000000000408947 */ /* 0x000fec0003800000 */
[----:B------:R-:W-:-:S13]  /*3280*/  FSETP.GEU.FTZ.AND P0, PT, R10, RZ, PT ;  /* 0x000000ff0a00720b */ /* 0x000fda0003f1e000 */
[----:B------:R-:W-:Y:S01]  /*3290*/  @!P0 IMAD.MOV.U32 R19, RZ, RZ, 0x7fffffff ;  /* 0x7fffffffff138424 */ /* 0x000fe200078e00ff */
[----:B------:R-:W-:Y:S06]  /*32a0*/  @!P0 BRA `(.L_x_62) ;  /* 0x0000000000348947 */ /* 0x000fec0003800000 */
[----:B------:R-:W-:-:S13]  /*32b0*/  FSETP.GTU.FTZ.AND P0, PT, |R10|, +INF , PT ;  /* 0x7f8000000a00780b */ /* 0x000fda0003f1c200 */
[----:B------:R-:W-:Y:S01]  /*32c0*/  @P0 FADD.FTZ R19, R10, 1 ;  /* 0x3f8000000a130421 */ /* 0x000fe20000010000 */
[----:B------:R-:W-:Y:S06]  /*32d0*/  @P0 BRA `(.L_x_62) ;  /* 0x0000000000280947 */ /* 0x000fec0003800000 */
[----:B------:R-:W-:-:S13]  /*32e0*/  FSETP.NEU.FTZ.AND P0, PT, |R10|, +INF , PT ;  /* 0x7f8000000a00780b */ /* 0x000fda0003f1d200 */
[----:B------:R-:W-:-:S04]  /*32f0*/  @P0 FFMA R34, R10, 1.84467440737095516160e+19, RZ ;  /* 0x5f8000000a220823 */ /* 0x000fc800000000ff */
[----:B------:R-:W0:Y:S02]  /*3300*/  @P0 MUFU.RSQ R35, R34 ;  /* 0x0000002200230308 */ /* 0x000e240000001400 */
[----:B0-----:R-:W-:Y:S01]  /*3310*/  @P0 FMUL.FTZ R29, R34, R35 ;  /* 0x00000023221d0220 */ /* 0x001fe20000410000 */
[----:B------:R-:W-:-:S03]  /*3320*/  @P0 FMUL.FTZ R28, R35, 0.5 ;  /* 0x3f000000231c0820 */ /* 0x000fc60000410000 */
[----:B------:R-:W-:-:S04]  /*3330*/  @P0 FADD.FTZ R19, -R29, -RZ ;  /* 0x800000ff1d130221 */ /* 0x000fc80000010100 */
[----:B------:R-:W-:Y:S01]  /*3340*/  @P0 FFMA R36, R29, R19, R34 ;  /* 0x000000131d240223 */ /* 0x000fe20000000022 */
[----:B------:R-:W-:-:S03]  /*3350*/  @!P0 MOV R19, R10 ;  /* 0x0000000a00138202 */ /* 0x000fc60000000f00 */
[----:B------:R-:W-:-:S04]  /*3360*/  @P0 FFMA R28, R36, R28, R29 ;  /* 0x0000001c241c0223 */ /* 0x000fc8000000001d */
[----:B------:R-:W-:-:S07]  /*3370*/  @P0 FMUL.FTZ R19, R28, 2.3283064365386962891e-10 ;  /* 0x2f8000001c130820 */ /* 0x000fce0000410000 */
.L_x_62:
[----:B------:R-:W-:Y:S02]  /*3380*/  IMAD.MOV.U32 R10, RZ, RZ, R19 ;  /* 0x000000ffff0a7224 */ /* 0x000fe400078e0013 */
[----:B------:R-:W-:-:S04]  /*3390*/  HFMA2 R19, -RZ, RZ, 0, 0 ;  /* 0x00000000ff137431 */ /* 0x000fc800000001ff */
[----:B------:R-:W-:Y:S05]  /*33a0*/  RET.REL.NODEC R18 `(_Z7tsp_tprPfS_PlPyl) ;  /* 0xffffffcc12147950 */ /* 0x000fea0003c3ffff */
.L_x_63:
[----:B------:R-:W-:-:S00]  /*33b0*/  BRA `(.L_x_63) ;  /* 0xfffffffc00fc7947 */ /* 0x000fc0000383ffff */
[----:B------:R-:W-:-:S00]  /*33c0*/  NOP ;  /* 0x0000000000007918 */ /* 0x000fc00000000000 */
        /* <DEDUP_REMOVED lines=11> */
.L_x_102:


//--------------------- .text._Z8setCoordPiPfS0_S0_S0_l --------------------------
	.section	.text._Z8setCoordPiPfS0_S0_S0_l,"ax",@progbits
	.align	128
        .global         _Z8setCoordPiPfS0_S0_S0_l
        .type           _Z8setCoordPiPfS0_S0_S0_l,@function
        .size           _Z8setCoordPiPfS0_S0_S0_l,(.L_x_105 - _Z8setCoordPiPfS0_S0_S0_l)
        .other          _Z8setCoordPiPfS0_S0_S0_l,@"STO_CUDA_ENTRY STV_DEFAULT"
_Z8setCoordPiPfS0_S0_S0_l:
.text._Z8setCoordPiPfS0_S0_S0_l:
[----:B------:R-:W-:Y:S01]  /*0000*/  LDC R1, c[0x0][0x37c] ;  /* 0x0000df00ff017b82 */ /* 0x000fe20000000800 */
[----:B------:R-:W0:Y:S07]  /*0010*/  S2R R5, SR_TID.X ;  /* 0x0000000000057919 */ /* 0x000e2e0000002100 */
[----:B------:R-:W0:Y:S01]  /*0020*/  S2UR UR4, SR_CTAID.X ;  /* 0x00000000000479c3 */ /* 0x000e220000002500 */
[----:B------:R-:W1:Y:S07]  /*0030*/  LDCU.64 UR6, c[0x0][0x3a8] ;  /* 0x00007500ff0677ac */ /* 0x000e6e0008000a00 */
[----:B------:R-:W0:Y:S02]  /*0040*/  LDC R0, c[0x0][0x360] ;  /* 0x0000d800ff007b82 */ /* 0x000e240000000800 */
[----:B0-----:R-:W-:-:S05]  /*0050*/  IMAD R5, R0, UR4, R5 ;  /* 0x0000000400057c24 */ /* 0x001fca000f8e0205 */
[----:B-1----:R-:W-:Y:S02]  /*0060*/  ISETP.GE.U32.AND P0, PT, R5, UR6, PT ;  /* 0x0000000605007c0c */ /* 0x002fe4000bf06070 */
[----:B------:R-:W-:-:S04]  /*0070*/  SHF.R.S32.HI R0, RZ, 0x1f, R5 ;  /* 0x0000001fff007819 */ /* 0x000fc80000011405 */
[----:B------:R-:W-:-:S13]  /*0080*/  ISETP.GE.AND.EX P0, PT, R0, UR7, PT, P0 ;  /* 0x0000000700007c0c */ /* 0x000fda000bf06300 */
[----:B------:R-:W-:Y:S05]  /*0090*/  @P0 EXIT ;  /* 0x000000000000094d */ /* 0x000fea0003800000 */
[----:B------:R-:W0:Y:S01]  /*00a0*/  LDC.64 R2, c[0x0][0x3a8] ;  /* 0x0000ea00ff027b82 */ /* 0x000e220000000a00 */
[----:B------:R-:W-:Y:S01]  /*00b0*/  IMAD R0, R0, UR6, RZ ;  /* 0x0000000600007c24 */ /* 0x000fe2000f8e02ff */
[----:B------:R-:W1:Y:S01]  /*00c0*/  LDCU.64 UR4, c[0x0][0x380] ;  /* 0x00007000ff0477ac */ /* 0x000e620008000a00 */
[C---:B------:R-:W-:Y:S02]  /*00d0*/  IMAD R9, R5.reuse, UR6, RZ ;  /* 0x0000000605097c24 */ /* 0x040fe4000f8e02ff */
[C---:B------:R-:W-:Y:S01]  /*00e0*/  IMAD R7, R5.reuse, UR7, R0 ;  /* 0x0000000705077c24 */ /* 0x040fe2000f8e0200 */
[----:B------:R-:W2:Y:S02]  /*00f0*/  LDCU.64 UR8, c[0x0][0x398] ;  /* 0x00007300ff0877ac */ /* 0x000ea40008000a00 */
[----:B------:R-:W-:Y:S01]  /*0100*/  SHF.R.S32.HI R11, RZ, 0x1f, R9 ;  /* 0x0000001fff0b7819 */ /* 0x000fe20000011409 */
[----:B------:R-:W3:Y:S01]  /*0110*/  LDCU.64 UR10, c[0x0][0x3a0] ;  /* 0x00007400ff0a77ac */ /* 0x000ee20008000a00 */
[----:B0-----:R-:W-:-:S04]  /*0120*/  IMAD.WIDE.U32 R2, R5, UR6, R2 ;  /* 0x0000000605027c25 */ /* 0x001fc8000f8e0002 */
[----:B------:R-:W-:Y:S01]  /*0130*/  IMAD.IADD R0, R3, 0x1, R7 ;  /* 0x0000000103007824 */ /* 0x000fe200078e0207 */
[----:B------:R-:W-:-:S04]  /*0140*/  ISETP.GT.U32.AND P0, PT, R2, R9, PT ;  /* 0x000000090200720c */ /* 0x000fc80003f04070 */
[----:B------:R-:W-:-:S13]  /*0150*/  ISETP.GT.AND.EX P0, PT, R0, R11, PT, P0 ;  /* 0x0000000b0000720c */ /* 0x000fda0003f04300 */
[----:B-123--:R-:W-:Y:S05]  /*0160*/  @!P0 EXIT ;  /* 0x000000000000894d */ /* 0x00efea0003800000 */
[----:B------:R-:W0:Y:S01]  /*0170*/  LDC.64 R18, c[0x0][0x358] ;  /* 0x0000d600ff127b82 */ /* 0x000e220000000a00 */
[----:B------:R-:W-:Y:S02]  /*0180*/  IMAD.MOV.U32 R21, RZ, RZ, R11 ;  /* 0x000000ffff157224 */ /* 0x000fe400078e000b */
[----:B------:R-:W-:-:S05]  /*0190*/  IMAD.MOV.U32 R16, RZ, RZ, R9 ;  /* 0x000000ffff107224 */ /* 0x000fca00078e0009 */
[----:B------:R-:W1:Y:S08]  /*01a0*/  LDC.64 R4, c[0x0][0x388] ;  /* 0x0000e200ff047b82 */ /* 0x000e700000000a00 */
[----:B------:R-:W2:Y:S02]  /*01b0*/  LDC.64 R6, c[0x0][0x390] ;  /* 0x0000e400ff067b82 */ /* 0x000ea40000000a00 */
.L_x_64:
[----:B------:R-:W-:Y:S01]  /*01c0*/  IMAD.SHL.U32 R20, R9, 0x4, RZ ;  /* 0x0000000409147824 */ /* 0x000fe200078e00ff */
[----:B0-----:R-:W-:Y:S02]  /*01d0*/  R2UR UR6, R18 ;  /* 0x00000000120672ca */ /* 0x001fe400000e0000 */
[----:B------:R-:W-:Y:S02]  /*01e0*/  R2UR UR7, R19 ;  /* 0x00000000130772ca */ /* 0x000fe400000e0000 */
[----:B------:R-:W-:Y:S02]  /*01f0*/  SHF.L.U64.HI R21, R9, 0x2, R21 ;  /* 0x0000000209157819 */ /* 0x000fe40000010215 */
[----:B------:R-:W-:-:S04]  /*0200*/  IADD3 R8, P0, PT, R20, UR4, RZ ;  /* 0x0000000414087c10 */ /* 0x000fc8000ff1e0ff */
[----:B------:R-:W-:-:S05]  /*0210*/  IADD3.X R9, PT, PT, R21, UR5, RZ, P0, !PT ;  /* 0x0000000515097c10 */ /* 0x000fca00087fe4ff */
[----:B---3--:R-:W1:Y:S01]  /*0220*/  LDG.E R11, desc[UR6][R8.64] ;  /* 0x00000006080b7981 */ /* 0x008e62000c1e1900 */
[----:B------:R-:W-:Y:S02]  /*0230*/  R2UR UR12, R18 ;  /* 0x00000000120c72ca */ /* 0x000fe400000e0000 */
[----:B------:R-:W-:Y:S01]  /*0240*/  R2UR UR13, R19 ;  /* 0x00000000130d72ca */ /* 0x000fe200000e0000 */
[----:B-1----:R-:W-:-:S05]  /*0250*/  IMAD.WIDE R10, R11, 0x4, R4 ;  /* 0x000000040b0a7825 */ /* 0x002fca00078e0204 */
[----:B------:R-:W3:Y:S01]  /*0260*/  LDG.E R17, desc[UR6][R10.64] ;  /* 0x000000060a117981 */ /* 0x000ee2000c1e1900 */
[----:B------:R-:W-:-:S04]  /*0270*/  IADD3 R14, P0, PT, R20, UR8, RZ ;  /* 0x00000008140e7c10 */ /* 0x000fc8000ff1e0ff */
[----:B------:R-:W-:-:S05]  /*0280*/  IADD3.X R15, PT, PT, R21, UR9, RZ, P0, !PT ;  /* 0x00000009150f7c10 */ /* 0x000fca00087fe4ff */
[----:B---3--:R3:W-:Y:S04]  /*0290*/  STG.E desc[UR6][R14.64], R17 ;  /* 0x000000110e007986 */ /* 0x0087e8000c101906 */
[----:B------:R0:W2:Y:S01]  /*02a0*/  LDG.E R13, desc[UR12][R8.64] ;  /* 0x0000000c080d7981 */ /* 0x0000a2000c1e1900 */
[----:B------:R-:W-:-:S04]  /*02b0*/  IADD3 R10, P0, PT, R20, UR10, RZ ;  /* 0x0000000a140a7c10 */ /* 0x000fc8000ff1e0ff */
[----:B------:R-:W-:Y:S01]  /*02c0*/  IADD3.X R11, PT, PT, R21, UR11, RZ, P0, !PT ;  /* 0x0000000b150b7c10 */ /* 0x000fe200087fe4ff */
[----:B0-----:R-:W-:Y:S02]  /*02d0*/  VIADD R9, R16, 0x1 ;  /* 0x0000000110097836 */ /* 0x001fe40000000000 */
[----:B--2---:R-:W-:-:S06]  /*02e0*/  IMAD.WIDE R12, R13, 0x4, R6 ;  /* 0x000000040d0c7825 */ /* 0x004fcc00078e0206 */
[----:B------:R-:W2:Y:S01]  /*02f0*/  LDG.E R13, desc[UR6][R12.64] ;  /* 0x000000060c0d7981 */ /* 0x000ea2000c1e1900 */
[----:B------:R-:W-:Y:S01]  /*0300*/  ISETP.GT.U32.AND P0, PT, R2, R9, PT ;  /* 0x000000090200720c */ /* 0x000fe20003f04070 */
[--C-:B------:R-:W-:Y:S01]  /*0310*/  IMAD.MOV.U32 R16, RZ, RZ, R9.reuse ;  /* 0x000000ffff107224 */ /* 0x100fe200078e0009 */
[----:B------:R-:W-:-:S04]  /*0320*/  SHF.R.S32.HI R21, RZ, 0x1f, R9 ;  /* 0x0000001fff157819 */ /* 0x000fc80000011409 */
[----:B------:R-:W-:Y:S01]  /*0330*/  ISETP.GT.AND.EX P0, PT, R0, R21, PT, P0 ;  /* 0x000000150000720c */ /* 0x000fe20003f04300 */
[----:B--2---:R3:W-:-:S12]  /*0340*/  STG.E desc[UR6][R10.64], R13 ;  /* 0x0000000d0a007986 */ /* 0x0047d8000c101906 */
[----:B------:R-:W-:Y:S05]  /*0350*/  @P0 BRA `(.L_x_64) ;  /* 0xfffffffc00980947 */ /* 0x000fea000383ffff */
[----:B------:R-:W-:Y:S05]  /*0360*/  EXIT ;  /* 0x000000000000794d */ /* 0x000fea0003800000 */
.L_x_65:
        /* <DEDUP_REMOVED lines=9> */
.L_x_105:


//--------------------- .text._Z7nn_initPilPfS0_S_PlPy --------------------------
	.section	.text._Z7nn_initPilPfS0_S_PlPy,"ax",@progbits
	.align	128
        .global         _Z7nn_initPilPfS0_S_PlPy
        .type           _Z7nn_initPilPfS0_S_PlPy,@function
        .size           _Z7nn_initPilPfS0_S_PlPy,(.L_x_103 - _Z7nn_initPilPfS0_S_PlPy)
        .other          _Z7nn_initPilPfS0_S_PlPy,@"STO_CUDA_ENTRY STV_DEFAULT"
_Z7nn_initPilPfS0_S_PlPy:
.text._Z7nn_initPilPfS0_S_PlPy:
[----:B------:R-:W-:Y:S01]  /*0000*/  LDC R1, c[0x0][0x37c] ;  /* 0x0000df00ff017b82 */ /* 0x000fe20000000800 */
[----:B------:R-:W0:Y:S07]  /*0010*/  S2R R15, SR_TID.X ;  /* 0x00000000000f7919 */ /* 0x000e2e0000002100 */
[----:B------:R-:W0:Y:S01]  /*0020*/  S2UR UR4, SR_CTAID.X ;  /* 0x00000000000479c3 */ /* 0x000e220000002500 */
[----:B------:R-:W1:Y:S07]  /*0030*/  LDCU.64 UR6, c[0x0][0x388] ;  /* 0x00007100ff0677ac */ /* 0x000e6e0008000a00 */
[----:B------:R-:W0:Y:S01]  /*0040*/  LDC R0, c[0x0][0x360] ;  /* 0x0000d800ff007b82 */ /* 0x000e220000000800 */
[----:B-1----:R-:W-:-:S02]  /*0050*/  IMAD.U32 R27, RZ, RZ, UR7 ;  /* 0x00000007ff1b7e24 */ /* 0x002fc4000f8e00ff */
[----:B0-----:R-:W-:Y:S02]  /*0060*/  IMAD R15, R0, UR4, R15 ;  /* 0x00000004000f7c24 */ /* 0x001fe4000f8e020f */
[----:B------:R-:W-:-:S03]  /*0070*/  IMAD.U32 R0, RZ, RZ, UR6 ;  /* 0x00000006ff007e24 */ /* 0x000fc6000f8e00ff */
[----:B------:R-:W-:Y:S02]  /*0080*/  SHF.R.S32.HI R14, RZ, 0x1f, R15 ;  /* 0x0000001fff0e7819 */ /* 0x000fe4000001140f */
[----:B------:R-:W-:-:S04]  /*0090*/  ISETP.GE.U32.AND P0, PT, R15, R0, PT ;  /* 0x000000000f00720c */ /* 0x000fc80003f06070 */
[----:B------:R-:W-:-:S13]  /*00a0*/  ISETP.GE.AND.EX P0, PT, R14, R27, PT, P0 ;  /* 0x0000001b0e00720c */ /* 0x000fda0003f06300 */
[----:B------:R-:W-:Y:S05]  /*00b0*/  @P0 EXIT ;  /* 0x000000000000094d */ /* 0x000fea0003800000 */
[----:B------:R-:W0:Y:S01]  /*00c0*/  LDCU.128 UR8, c[0x0][0x3a0] ;  /* 0x00007400ff0877ac */ /* 0x000e220008000c00 */
[-C--:B------:R-:W-:Y:S02]  /*00d0*/  IMAD R4, R14, R0.reuse, RZ ;  /* 0x000000000e047224 */ /* 0x080fe400078e02ff */
[C---:B------:R-:W-:Y:S01]  /*00e0*/  IMAD.WIDE.U32 R2, R15.reuse, R0, RZ ;  /* 0x000000000f027225 */ /* 0x040fe200078e00ff */
[----:B------:R-:W1:Y:S03]  /*00f0*/  LDCU.64 UR6, c[0x0][0x380] ;  /* 0x00007000ff0677ac */ /* 0x000e660008000a00 */
[C---:B------:R-:W-:Y:S01]  /*0100*/  IMAD R17, R15.reuse, R27, R4 ;  /* 0x0000001b0f117224 */ /* 0x040fe200078e0204 */
[----:B------:R-:W2:Y:S01]  /*0110*/  LDCU.64 UR4, c[0x0][0x358] ;  /* 0x00006b00ff0477ac */ /* 0x000ea20008000a00 */
[----:B------:R-:W-:Y:S01]  /*0120*/  IADD3 R7, P2, PT, R15, R2, RZ ;  /* 0x000000020f077210 */ /* 0x000fe20007f5e0ff */
[----:B------:R-:W-:-:S02]  /*0130*/  IMAD.SHL.U32 R16, R2, 0x4, RZ ;  /* 0x0000000402107824 */ /* 0x000fc400078e00ff */
[----:B------:R-:W-:Y:S02]  /*0140*/  IMAD.IADD R17, R3, 0x1, R17 ;  /* 0x0000000103117824 */ /* 0x000fe400078e0211 */
[----:B------:R-:W-:Y:S02]  /*0150*/  IMAD.MOV.U32 R23, RZ, RZ, R15 ;  /* 0x000000ffff177224 */ /* 0x000fe400078e000f */
[--C-:B------:R-:W-:Y:S01]  /*0160*/  IMAD.X R8, R14, 0x1, R17.reuse, P2 ;  /* 0x000000010e087824 */ /* 0x100fe200010e0611 */
[----:B------:R-:W-:Y:S01]  /*0170*/  SHF.L.U64.HI R18, R2, 0x2, R17 ;  /* 0x0000000202127819 */ /* 0x000fe20000010211 */
[----:B------:R-:W-:Y:S01]  /*0180*/  IMAD.MOV.U32 R9, RZ, RZ, 0x1 ;  /* 0x00000001ff097424 */ /* 0x000fe200078e00ff */
[----:B0-----:R-:W-:Y:S02]  /*0190*/  LEA R4, P0, R15, UR10, 0x3 ;  /* 0x0000000a0f047c11 */ /* 0x001fe4000f8018ff */
[----:B------:R-:W-:Y:S02]  /*01a0*/  LEA R10, P3, R7, UR8, 0x2 ;  /* 0x00000008070a7c11 */ /* 0x000fe4000f8610ff */
[----:B-1----:R-:W-:-:S02]  /*01b0*/  IADD3 R6, P1, PT, R16, UR6, RZ ;  /* 0x0000000610067c10 */ /* 0x002fc4000ff3e0ff */
[----:B------:R-:W-:Y:S02]  /*01c0*/  LEA.HI.X R5, R15, UR11, R14, 0x3, P0 ;  /* 0x0000000b0f057c11 */ /* 0x000fe400080f1c0e */
[----:B------:R-:W-:Y:S02]  /*01d0*/  LEA.HI.X R11, R7, UR9, R8, 0x2, P3 ;  /* 0x00000009070b7c11 */ /* 0x000fe400098f1408 */
[----:B------:R-:W-:Y:S01]  /*01e0*/  IADD3.X R7, PT, PT, R18, UR7, RZ, P1, !PT ;  /* 0x0000000712077c10 */ /* 0x000fe20008ffe4ff */
[----:B--2---:R0:W-:Y:S01]  /*01f0*/  STG.E.64 desc[UR4][R4.64], RZ ;  /* 0x000000ff04007986 */ /* 0x0041e2000c101b04 */
[----:B------:R-:W-:-:S03]  /*0200*/  ISETP.NE.U32.AND P0, PT, R0, 0x1, PT ;  /* 0x000000010000780c */ /* 0x000fc60003f05070 */
[----:B------:R0:W-:Y:S01]  /*0210*/  STG.E desc[UR4][R6.64], R23 ;  /* 0x0000001706007986 */ /* 0x0001e2000c101904 */
[----:B------:R-:W-:-:S03]  /*0220*/  ISETP.NE.AND.EX P0, PT, R27, RZ, PT, P0 ;  /* 0x000000ff1b00720c */ /* 0x000fc60003f05300 */
[----:B------:R0:W-:Y:S10]  /*0230*/  STG.E desc[UR4][R10.64], R9 ;  /* 0x000000090a007986 */ /* 0x0001f4000c101904 */
[----:B------:R-:W-:Y:S05]  /*0240*/  @!P0 BRA `(.L_x_66) ;  /* 0x0000000c00948947 */ /* 0x000fea0003800000 */
[----:B------:R-:W-:-:S04]  /*0250*/  ISETP.GE.U32.AND P0, PT, R0, 0x1, PT ;  /* 0x000000010000780c */ /* 0x000fc80003f06070 */
[----:B------:R-:W-:-:S13]  /*0260*/  ISETP.GE.AND.EX P0, PT, R27, RZ, PT, P0 ;  /* 0x000000ff1b00720c */ /* 0x000fda0003f06300 */
[----:B------:R-:W-:Y:S05]  /*0270*/  @!P0 BRA `(.L_x_67) ;  /* 0x0000000800808947 */ /* 0x000fea0003800000 */
[----:B------:R-:W-:Y:S01]  /*0280*/  BSSY.RECONVERGENT B0, `(.L_x_68) ;  /* 0x000009e000007945 */ /* 0x000fe20003800200 */
[----:B------:R-:W-:Y:S01]  /*0290*/  IMAD.MOV.U32 R19, RZ, RZ, 0x1 ;  /* 0x00000001ff137424 */ /* 0x000fe200078e00ff */
[----:B------:R-:W1:Y:S01]  /*02a0*/  LDCU.64 UR20, c[0x0][0x388] ;  /* 0x00007100ff1477ac */ /* 0x000e620008000a00 */
[----:B------:R-:W2:Y:S01]  /*02b0*/  LDCU.64 UR12, c[0x0][0x388] ;  /* 0x00007100ff0c77ac */ /* 0x000ea20008000a00 */
[----:B------:R-:W3:Y:S01]  /*02c0*/  LDCU.64 UR6, c[0x0][0x3a0] ;  /* 0x00007400ff0677ac */ /* 0x000ee20008000a00 */
[----:B------:R-:W4:Y:S01]  /*02d0*/  LDCU.64 UR14, c[0x0][0x3a0] ;  /* 0x00007400ff0e77ac */ /* 0x000f220008000a00 */
[----:B------:R-:W0:Y:S02]  /*02e0*/  LDCU.128 UR16, c[0x0][0x390] ;  /* 0x00007200ff1077ac */ /* 0x000e240008000c00 */
.L_x_87:
[----:B------:R-:W-:Y:S01]  /*02f0*/  BSSY.RECONVERGENT B1, `(.L_x_69) ;  /* 0x000003b000017945 */ /* 0x000fe20003800200 */
[----:B------:R-:W-:Y:S02]  /*0300*/  IMAD.MOV.U32 R21, RZ, RZ, R23 ;  /* 0x000000ffff157224 */ /* 0x000fe400078e0017 */
[----:B------:R-:W-:Y:S02]  /*0310*/  IMAD.MOV.U32 R20, RZ, RZ, RZ ;  /* 0x000000ffff147224 */ /* 0x000fe400078e00ff */
[----:B0-----:R-:W-:-:S07]  /*0320*/  IMAD.MOV.U32 R10, RZ, RZ, RZ ;  /* 0x000000ffff0a7224 */ /* 0x001fce00078e00ff */
.L_x_73:
[----:B------:R-:W-:Y:S01]  /*0330*/  ISETP.NE.AND P0, PT, R23, R20, PT ;  /* 0x000000141700720c */ /* 0x000fe20003f05270 */
[----:B------:R-:W-:-:S12]  /*0340*/  BSSY.RELIABLE B2, `(.L_x_70) ;  /* 0x000000a000027945 */ /* 0x000fd80003800100 */
[----:B------:R-:W-:Y:S05]  /*0350*/  @!P0 BRA `(.L_x_71) ;  /* 0x0000000000208947 */ /* 0x000fea0003800000 */
[----:B------:R-:W-:-:S05]  /*0360*/  IADD3 R0, P0, PT, R20, R2, RZ ;  /* 0x0000000214007210 */ /* 0x000fca0007f1e0ff */
[----:B------:R-:W-:Y:S01]  /*0370*/  IMAD.X R9, R10, 0x1, R17, P0 ;  /* 0x000000010a097824 */ /* 0x000fe200000e0611 */
[----:B---3--:R-:W-:-:S04]  /*0380*/  LEA R8, P0, R0, UR6, 0x2 ;  /* 0x0000000600087c11 */ /* 0x008fc8000f8010ff */
[----:B------:R-:W-:-:S05]  /*0390*/  LEA.HI.X R9, R0, UR7, R9, 0x2, P0 ;  /* 0x0000000700097c11 */ /* 0x000fca00080f1409 */
[----:B------:R-:W3:Y:S02]  /*03a0*/  LDG.E R8, desc[UR4][R8.64] ;  /* 0x0000000408087981 */ /* 0x000ee4000c1e1900 */
[----:B---3--:R-:W-:-:S13]  /*03b0*/  ISETP.NE.AND P0, PT, R8, RZ, PT ;  /* 0x000000ff0800720c */ /* 0x008fda0003f05270 */
[----:B------:R-:W-:Y:S05]  /*03c0*/  @!P0 BREAK.RELIABLE B2 ;  /* 0x0000000000028942 */ /* 0x000fea0003800100 */
[----:B------:R-:W-:Y:S05]  /*03d0*/  @!P0 BRA `(.L_x_72) ;  /* 0x00000000001c8947 */ /* 0x000fea0003800000 */
.L_x_71:
[----:B-1234-:R-:W-:Y:S05]  /*03e0*/  BSYNC.RELIABLE B2 ;  /* 0x0000000000027941 */ /* 0x01efea0003800100 */
.L_x_70:
[----:B------:R-:W-:-:S05]  /*03f0*/  IADD3 R20, P0, PT, R20, 0x1, RZ ;  /* 0x0000000114147810 */ /* 0x000fca0007f1e0ff */
[----:B------:R-:W-:Y:S01]  /*0400*/  IMAD.X R10, RZ, RZ, R10, P0 ;  /* 0x000000ffff0a7224 */ /* 0x000fe200000e060a */
[----:B------:R-:W-:-:S04]  /*0410*/  ISETP.GE.U32.AND P0, PT, R20, UR12, PT ;  /* 0x0000000c14007c0c */ /* 0x000fc8000bf06070 */
[----:B------:R-:W-:-:S13]  /*0420*/  ISETP.GE.AND.EX P0, PT, R10, UR13, PT, P0 ;  /* 0x0000000d0a007c0c */ /* 0x000fda000bf06300 */
[----:B------:R-:W-:Y:S05]  /*0430*/  @!P0 BRA `(.L_x_73) ;  /* 0xfffffffc00bc8947 */ /* 0x000fea000383ffff */
[----:B------:R-:W-:Y:S05]  /*0440*/  BRA `(.L_x_74) ;  /* 0x0000000000947947 */ /* 0x000fea0003800000 */
.L_x_72:
[----:B------:R-:W0:Y:S01]  /*0450*/  LDC.64 R24, c[0x0][0x398] ;  /* 0x0000e600ff187b82 */ /* 0x000e220000000a00 */
[----:B------:R-:W3:Y:S01]  /*0460*/  LDCU.128 UR8, c[0x0][0x390] ;  /* 0x00007200ff0877ac */ /* 0x000ee20008000c00 */
[C---:B------:R-:W-:Y:S01]  /*0470*/  IMAD.SHL.U32 R8, R20.reuse, 0x4, RZ ;  /* 0x0000000414087824 */ /* 0x040fe200078e00ff */
[----:B------:R-:W-:-:S05]  /*0480*/  SHF.L.U64.HI R0, R20, 0x2, R10 ;  /* 0x0000000214007819 */ /* 0x000fca000001020a */
[----:B------:R-:W5:Y:S01]  /*0490*/  LDC.64 R12, c[0x0][0x390] ;  /* 0x0000e400ff0c7b82 */ /* 0x000f620000000a00 */
[C---:B---3--:R-:W-:Y:S02]  /*04a0*/  IADD3 R10, P1, PT, R8.reuse, UR10, RZ ;  /* 0x0000000a080a7c10 */ /* 0x048fe4000ff3e0ff */
[----:B------:R-:W-:Y:S02]  /*04b0*/  IADD3 R8, P0, PT, R8, UR8, RZ ;  /* 0x0000000808087c10 */ /* 0x000fe4000ff1e0ff */
[C---:B------:R-:W-:Y:S01]  /*04c0*/  IADD3.X R11, PT, PT, R0.reuse, UR11, RZ, P1, !PT ;  /* 0x0000000b000b7c10 */ /* 0x040fe20008ffe4ff */
[----:B0-----:R-:W-:Y:S01]  /*04d0*/  IMAD.WIDE R24, R23, 0x4, R24 ;  /* 0x0000000417187825 */ /* 0x001fe200078e0218 */
[----:B------:R-:W-:-:S04]  /*04e0*/  IADD3.X R9, PT, PT, R0, UR9, RZ, P0, !PT ;  /* 0x0000000900097c10 */ /* 0x000fc800087fe4ff */
[----:B------:R-:W3:Y:S01]  /*04f0*/  LDG.E R11, desc[UR4][R10.64] ;  /* 0x000000040a0b7981 */ /* 0x000ee2000c1e1900 */
[----:B-----5:R-:W-:-:S03]  /*0500*/  IMAD.WIDE R12, R23, 0x4, R12 ;  /* 0x00000004170c7825 */ /* 0x020fc600078e020c */
[----:B------:R-:W3:Y:S04]  /*0510*/  LDG.E R24, desc[UR4][R24.64] ;  /* 0x0000000418187981 */ /* 0x000ee8000c1e1900 */
[----:B------:R-:W5:Y:S04]  /*0520*/  LDG.E R9, desc[UR4][R8.64] ;  /* 0x0000000408097981 */ /* 0x000f68000c1e1900 */
[----:B------:R-:W5:Y:S01]  /*0530*/  LDG.E R12, desc[UR4][R12.64] ;  /* 0x000000040c0c7981 */ /* 0x000f62000c1e1900 */
[----:B------:R-:W-:Y:S01]  /*0540*/  BSSY.RECONVERGENT B3, `(.L_x_75) ;  /* 0x0000012000037945 */ /* 0x000fe20003800200 */
[----:B---3--:R-:W-:-:S04]  /*0550*/  FADD R18, R24, -R11 ;  /* 0x8000000b18127221 */ /* 0x008fc80000000000 */
[----:B------:R-:W-:Y:S01]  /*0560*/  FMUL R23, R18, R18 ;  /* 0x0000001212177220 */ /* 0x000fe20000400000 */
[----:B-----5:R-:W-:-:S04]  /*0570*/  FADD R0, R12, -R9 ;  /* 0x800000090c007221 */ /* 0x020fc80000000000 */
[----:B------:R-:W-:-:S04]  /*0580*/  FFMA R23, R0, R0, R23 ;  /* 0x0000000000177223 */ /* 0x000fc80000000017 */
[----:B------:R-:W-:Y:S01]  /*0590*/  VIADD R0, R23, 0xf3000000 ;  /* 0xf300000017007836 */ /* 0x000fe20000000000 */
[----:B------:R0:W3:Y:S04]  /*05a0*/  MUFU.RSQ R18, R23 ;  /* 0x0000001700127308 */ /* 0x0000e80000001400 */
[----:B------:R-:W-:-:S13]  /*05b0*/  ISETP.GT.U32.AND P0, PT, R0, 0x727fffff, PT ;  /* 0x727fffff0000780c */ /* 0x000fda0003f04070 */
[----:B0--3--:R-:W-:Y:S05]  /*05c0*/  @!P0 BRA `(.L_x_76) ;  /* 0x0000000000148947 */ /* 0x009fea0003800000 */
[----:B------:R-:W-:Y:S01]  /*05d0*/  IMAD.MOV.U32 R0, RZ, RZ, R23 ;  /* 0x000000ffff007224 */ /* 0x000fe200078e0017 */
[----:B------:R-:W-:-:S07]  /*05e0*/  MOV R13, 0x600 ;  /* 0x00000600000d7802 */ /* 0x000fce0000000f00 */
[----:B-12-4-:R-:W-:Y:S05]  /*05f0*/  CALL.REL.NOINC `($__internal_3_$__cuda_sm20_sqrt_rn_f32_slowpath) ;  /* 0x0000000c00547944 */ /* 0x016fea0003c00000 */
[----:B------:R-:W-:Y:S01]  /*0600*/  IMAD.MOV.U32 R8, RZ, RZ, R0 ;  /* 0x000000ffff087224 */ /* 0x000fe200078e0000 */
[----:B------:R-:W-:Y:S06]  /*0610*/  BRA `(.L_x_77) ;  /* 0x0000000000107947 */ /* 0x000fec0003800000 */
.L_x_76:
[----:B------:R-:W-:Y:S01]  /*0620*/  FMUL.FTZ R8, R23, R18 ;  /* 0x0000001217087220 */ /* 0x000fe20000410000 */
[----:B------:R-:W-:-:S03]  /*0630*/  FMUL.FTZ R0, R18, 0.5 ;  /* 0x3f00000012007820 */ /* 0x000fc60000410000 */
[----:B------:R-:W-:-:S04]  /*0640*/  FFMA R9, -R8, R8, R23 ;  /* 0x0000000808097223 */ /* 0x000fc80000000117 */
[----:B------:R-:W-:-:S07]  /*0650*/  FFMA R8, R9, R0, R8 ;  /* 0x0000000009087223 */ /* 0x000fce0000000008 */
.L_x_77:
[----:B-12-4-:R-:W-:Y:S05]  /*0660*/  BSYNC.RECONVERGENT B3 ;  /* 0x0000000000037941 */ /* 0x016fea0003800200 */
.L_x_75:
[----:B------:R-:W0:Y:S01]  /*0670*/  F2I.S64.TRUNC R8, R8 ;  /* 0x0000000800087311 */ /* 0x000e22000020d900 */
[----:B------:R-:W-:-:S07]  /*0680*/  IMAD.MOV.U32 R25, RZ, RZ, R20 ;  /* 0x000000ffff197224 */ /* 0x000fce00078e0014 */
[----:B0-----:R0:W1:Y:S02]  /*0690*/  I2F.S64 R18, R8 ;  /* 0x0000000800127312 */ /* 0x0010640000301400 */
.L_x_74:
[----:B------:R-:W-:Y:S05]  /*06a0*/  BSYNC.RECONVERGENT B1 ;  /* 0x0000000000017941 */ /* 0x000fea0003800200 */
.L_x_69:
[----:B------:R-:W2:Y:S01]  /*06b0*/  LDCU.64 UR8, c[0x0][0x388] ;  /* 0x00007100ff0877ac */ /* 0x000ea20008000a00 */
[----:B------:R-:W-:Y:S01]  /*06c0*/  VIADD R11, R25, 0x1 ;  /* 0x00000001190b7836 */ /* 0x000fe20000000000 */
[----:B------:R-:W-:Y:S01]  /*06d0*/  BSSY.RECONVERGENT B1, `(.L_x_78) ;  /* 0x0000046000017945 */ /* 0x000fe20003800200 */
[----:B------:R-:W-:-:S03]  /*06e0*/  IMAD.MOV.U32 R23, RZ, RZ, R25 ;  /* 0x000000ffff177224 */ /* 0x000fc600078e0019 */
[----:B------:R-:W-:Y:S02]  /*06f0*/  SHF.R.S32.HI R10, RZ, 0x1f, R11 ;  /* 0x0000001fff0a7819 */ /* 0x000fe4000001140b */
[----:B--2---:R-:W-:Y:S01]  /*0700*/  MOV R0, UR8 ;  /* 0x0000000800007c02 */ /* 0x004fe20008000f00 */
[----:B------:R-:W-:-:S03]  /*0710*/  IMAD.U32 R27, RZ, RZ, UR9 ;  /* 0x00000009ff1b7e24 */ /* 0x000fc6000f8e00ff */
[----:B------:R-:W-:-:S04]  /*0720*/  ISETP.GE.U32.AND P0, PT, R11, R0, PT ;  /* 0x000000000b00720c */ /* 0x000fc80003f06070 */
[----:B------:R-:W-:-:S13]  /*0730*/  ISETP.GE.AND.EX P0, PT, R10, R27, PT, P0 ;  /* 0x0000001b0a00720c */ /* 0x000fda0003f06300 */
[----:B------:R-:W-:Y:S05]  /*0740*/  @P0 BRA `(.L_x_79) ;  /* 0x0000000000f80947 */ /* 0x000fea0003800000 */
[----:B------:R-:W-:Y:S01]  /*0750*/  BSSY.RECONVERGENT B2, `(.L_x_80) ;  /* 0x000003b000027945 */ /* 0x000fe20003800200 */
[----:B------:R-:W-:Y:S02]  /*0760*/  IMAD.MOV.U32 R20, RZ, RZ, R11 ;  /* 0x000000ffff147224 */ /* 0x000fe400078e000b */
[----:B------:R-:W-:-:S07]  /*0770*/  IMAD.MOV.U32 R24, RZ, RZ, RZ ;  /* 0x000000ffff187224 */ /* 0x000fce00078e00ff */
.L_x_86:
[----:B------:R-:W-:-:S05]  /*0780*/  IADD3 R0, P0, PT, R11, R2, RZ ;  /* 0x000000020b007210 */ /* 0x000fca0007f1e0ff */
[----:B0-----:R-:W-:Y:S01]  /*0790*/  IMAD.X R9, R10, 0x1, R17, P0 ;  /* 0x000000010a097824 */ /* 0x001fe200000e0611 */
[----:B------:R-:W-:-:S04]  /*07a0*/  LEA R8, P0, R0, UR14, 0x2 ;  /* 0x0000000e00087c11 */ /* 0x000fc8000f8010ff */
[----:B------:R-:W-:-:S05]  /*07b0*/  LEA.HI.X R9, R0, UR15, R9, 0x2, P0 ;  /* 0x0000000f00097c11 */ /* 0x000fca00080f1409 */
[----:B------:R-:W2:Y:S01]  /*07c0*/  LDG.E R8, desc[UR4][R8.64] ;  /* 0x0000000408087981 */ /* 0x000ea2000c1e1900 */
[----:B------:R-:W-:Y:S01]  /*07d0*/  BSSY.RECONVERGENT B3, `(.L_x_81) ;  /* 0x000002a000037945 */ /* 0x000fe20003800200 */
[----:B--2---:R-:W-:-:S13]  /*07e0*/  ISETP.NE.AND P0, PT, R8, RZ, PT ;  /* 0x000000ff0800720c */ /* 0x004fda0003f05270 */
[----:B------:R-:W-:Y:S05]  /*07f0*/  @P0 BRA `(.L_x_82) ;  /* 0x00000000009c0947 */ /* 0x000fea0003800000 */
[----:B------:R-:W0:Y:S01]  /*0800*/  LDC.64 R12, c[0x0][0x398] ;  /* 0x0000e600ff0c7b82 */ /* 0x000e220000000a00 */
[C---:B------:R-:W-:Y:S01]  /*0810*/  IMAD.SHL.U32 R0, R11.reuse, 0x4, RZ ;  /* 0x000000040b007824 */ /* 0x040fe200078e00ff */
[----:B------:R-:W-:-:S04]  /*0820*/  SHF.L.U64.HI R11, R11, 0x2, R10 ;  /* 0x000000020b0b7819 */ /* 0x000fc8000001020a */
[C---:B------:R-:W-:Y:S02]  /*0830*/  IADD3 R22, P0, PT, R0.reuse, UR18, RZ ;  /* 0x0000001200167c10 */ /* 0x040fe4000ff1e0ff */
[----:B------:R-:W2:Y:S02]  /*0840*/  LDC.64 R8, c[0x0][0x390] ;  /* 0x0000e400ff087b82 */ /* 0x000ea40000000a00 */
[----:B------:R-:W-:Y:S02]  /*0850*/  IADD3.X R23, PT, PT, R11, UR19, RZ, P0, !PT ;  /* 0x000000130b177c10 */ /* 0x000fe400087fe4ff */
[----:B------:R-:W-:-:S03]  /*0860*/  IADD3 R10, P0, PT, R0, UR16, RZ ;  /* 0x00000010000a7c10 */ /* 0x000fc6000ff1e0ff */
[----:B------:R-:W3:Y:S01]  /*0870*/  LDG.E R22, desc[UR4][R22.64] ;  /* 0x0000000416167981 */ /* 0x000ee2000c1e1900 */
[----:B------:R-:W-:-:S06]  /*0880*/  IADD3.X R11, PT, PT, R11, UR17, RZ, P0, !PT ;  /* 0x000000110b0b7c10 */ /* 0x000fcc00087fe4ff */
[----:B------:R-:W4:Y:S01]  /*0890*/  LDG.E R11, desc[UR4][R10.64] ;  /* 0x000000040a0b7981 */ /* 0x000f22000c1e1900 */
[----:B0-----:R-:W-:-:S06]  /*08a0*/  IMAD.WIDE R12, R21, 0x4, R12 ;  /* 0x00000004150c7825 */ /* 0x001fcc00078e020c */
[----:B------:R-:W3:Y:S01]  /*08b0*/  LDG.E R13, desc[UR4][R12.64] ;  /* 0x000000040c0d7981 */ /* 0x000ee2000c1e1900 */
[----:B--2---:R-:W-:-:S06]  /*08c0*/  IMAD.WIDE R8, R21, 0x4, R8 ;  /* 0x0000000415087825 */ /* 0x004fcc00078e0208 */
[----:B------:R-:W4:Y:S01]  /*08d0*/  LDG.E R8, desc[UR4][R8.64] ;  /* 0x0000000408087981 */ /* 0x000f22000c1e1900 */
[----:B------:R-:W-:Y:S01]  /*08e0*/  BSSY.RECONVERGENT B4, `(.L_x_83) ;  /* 0x0000012000047945 */ /* 0x000fe20003800200 */
[----:B---3--:R-:W-:-:S04]  /*08f0*/  FADD R26, R13, -R22 ;  /* 0x800000160d1a7221 */ /* 0x008fc80000000000 */
[----:B------:R-:W-:Y:S01]  /*0900*/  FMUL R27, R26, R26 ;  /* 0x0000001a1a1b7220 */ /* 0x000fe20000400000 */
[----:B----4-:R-:W-:-:S04]  /*0910*/  FADD R0, R8, -R11 ;  /* 0x8000000b08007221 */ /* 0x010fc80000000000 */
[----:B------:R-:W-:-:S04]  /*0920*/  FFMA R27, R0, R0, R27 ;  /* 0x00000000001b7223 */ /* 0x000fc8000000001b */
[----:B------:R-:W-:Y:S01]  /*0930*/  VIADD R0, R27, 0xf3000000 ;  /* 0xf30000001b007836 */ /* 0x000fe20000000000 */
[----:B------:R0:W2:Y:S04]  /*0940*/  MUFU.RSQ R22, R27 ;  /* 0x0000001b00167308 */ /* 0x0000a80000001400 */
[----:B------:R-:W-:-:S13]  /*0950*/  ISETP.GT.U32.AND P0, PT, R0, 0x727fffff, PT ;  /* 0x727fffff0000780c */ /* 0x000fda0003f04070 */
[----:B0-2---:R-:W-:Y:S05]  /*0960*/  @!P0 BRA `(.L_x_84) ;  /* 0x0000000000148947 */ /* 0x005fea0003800000 */
[----:B------:R-:W-:Y:S01]  /*0970*/  IMAD.MOV.U32 R0, RZ, RZ, R27 ;  /* 0x000000ffff007224 */ /* 0x000fe200078e001b */
[----:B------:R-:W-:-:S07]  /*0980*/  MOV R13, 0x9a0 ;  /* 0x000009a0000d7802 */ /* 0x000fce0000000f00 */
[----:B-1----:R-:W-:Y:S05]  /*0990*/  CALL.REL.NOINC `($__internal_3_$__cuda_sm20_sqrt_rn_f32_slowpath) ;  /* 0x00000008006c7944 */ /* 0x002fea0003c00000 */
[----:B------:R-:W-:Y:S01]  /*09a0*/  IMAD.MOV.U32 R8, RZ, RZ, R0 ;  /* 0x000000ffff087224 */ /* 0x000fe200078e0000 */
[----:B------:R-:W-:Y:S06]  /*09b0*/  BRA `(.L_x_85) ;  /* 0x0000000000107947 */ /* 0x000fec0003800000 */
.L_x_84:
[----:B------:R-:W-:Y:S01]  /*09c0*/  FMUL.FTZ R8, R27, R22 ;  /* 0x000000161b087220 */ /* 0x000fe20000410000 */
[----:B------:R-:W-:-:S03]  /*09d0*/  FMUL.FTZ R0, R22, 0.5 ;  /* 0x3f00000016007820 */ /* 0x000fc60000410000 */
[----:B------:R-:W-:-:S04]  /*09e0*/  FFMA R9, -R8, R8, R27 ;  /* 0x0000000808097223 */ /* 0x000fc8000000011b */
[----:B------:R-:W-:-:S07]  /*09f0*/  FFMA R8, R9, R0, R8 ;  /* 0x0000000009087223 */ /* 0x000fce0000000008 */
.L_x_85:
[----:B------:R-:W-:Y:S05]  /*0a00*/  BSYNC.RECONVERGENT B4 ;  /* 0x0000000000047941 */ /* 0x000fea0003800200 */
.L_x_83:
[----:B------:R-:W0:Y:S08]  /*0a10*/  F2I.S64.TRUNC R8, R8 ;  /* 0x0000000800087311 */ /* 0x000e30000020d900 */
[----:B0-----:R-:W1:Y:S02]  /*0a20*/  I2F.S64 R9, R8 ;  /* 0x0000000800097312 */ /* 0x001e640000301400 */
[----:B-1----:R-:W-:-:S13]  /*0a30*/  FSETP.GT.AND P0, PT, R18, R9, PT ;  /* 0x000000091200720b */ /* 0x002fda0003f04000 */
[----:B------:R-:W-:Y:S02]  /*0a40*/  @P0 IMAD.MOV.U32 R18, RZ, RZ, R9 ;  /* 0x000000ffff120224 */ /* 0x000fe400078e0009 */
[----:B------:R-:W-:Y:S02]  /*0a50*/  @P0 IMAD.MOV.U32 R24, RZ, RZ, 0x1 ;  /* 0x00000001ff180424 */ /* 0x000fe400078e00ff */
[----:B------:R-:W-:-:S07]  /*0a60*/  @P0 IMAD.MOV.U32 R16, RZ, RZ, R20 ;  /* 0x000000ffff100224 */ /* 0x000fce00078e0014 */
.L_x_82:
[----:B------:R-:W-:Y:S05]  /*0a70*/  BSYNC.RECONVERGENT B3 ;  /* 0x0000000000037941 */ /* 0x000fea0003800200 */
.L_x_81:
[----:B------:R-:W-:Y:S01]  /*0a80*/  IMAD.U32 R0, RZ, RZ, UR20 ;  /* 0x00000014ff007e24 */ /* 0x000fe2000f8e00ff */
[----:B------:R-:W-:Y:S01]  /*0a90*/  IADD3 R11, PT, PT, R20, 0x1, RZ ;  /* 0x00000001140b7810 */ /* 0x000fe20007ffe0ff */
[----:B------:R-:W-:-:S03]  /*0aa0*/  IMAD.U32 R27, RZ, RZ, UR21 ;  /* 0x00000015ff1b7e24 */ /* 0x000fc6000f8e00ff */
[----:B------:R-:W-:Y:S01]  /*0ab0*/  ISETP.GE.U32.AND P0, PT, R11, R0, PT ;  /* 0x000000000b00720c */ /* 0x000fe20003f06070 */
[--C-:B------:R-:W-:Y:S01]  /*0ac0*/  IMAD.MOV.U32 R20, RZ, RZ, R11.reuse ;  /* 0x000000ffff147224 */ /* 0x100fe200078e000b */
[----:B------:R-:W-:-:S04]  /*0ad0*/  SHF.R.S32.HI R10, RZ, 0x1f, R11 ;  /* 0x0000001fff0a7819 */ /* 0x000fc8000001140b */
[----:B------:R-:W-:-:S13]  /*0ae0*/  ISETP.GE.AND.EX P0, PT, R10, R27, PT, P0 ;  /* 0x0000001b0a00720c */ /* 0x000fda0003f06300 */
[----:B------:R-:W-:Y:S05]  /*0af0*/  @!P0 BRA `(.L_x_86) ;  /* 0xfffffffc00208947 */ /* 0x000fea000383ffff */
[----:B------:R-:W-:Y:S05]  /*0b00*/  BSYNC.RECONVERGENT B2 ;  /* 0x0000000000027941 */ /* 0x000fea0003800200 */
.L_x_80:
[----:B------:R-:W-:-:S04]  /*0b10*/  ISETP.NE.AND P0, PT, R24, RZ, PT ;  /* 0x000000ff1800720c */ /* 0x000fc80003f05270 */
[----:B------:R-:W-:-:S09]  /*0b20*/  SEL R23, R25, R16, !P0 ;  /* 0x0000001019177207 */ /* 0x000fd20004000000 */
.L_x_79:
[----:B------:R-:W-:Y:S05]  /*0b30*/  BSYNC.RECONVERGENT B1 ;  /* 0x0000000000017941 */ /* 0x000fea0003800200 */
.L_x_78:
[----:B------:R-:W2:Y:S01]  /*0b40*/  LDG.E.64 R20, desc[UR4][R4.64] ;  /* 0x0000000404147981 */ /* 0x000ea2000c1e1b00 */
[----:B------:R-:W3:Y:S01]  /*0b50*/  LDCU.64 UR8, c[0x0][0x3a0] ;  /* 0x00007400ff0877ac */ /* 0x000ee20008000a00 */
[----:B------:R-:W-:Y:S01]  /*0b60*/  IADD3 R11, P0, PT, R23, R2, RZ ;  /* 0x00000002170b7210 */ /* 0x000fe20007f1e0ff */
[----:B------:R-:W-:-:S03]  /*0b70*/  IMAD.WIDE.U32 R12, R19, 0x4, R6 ;  /* 0x00000004130c7825 */ /* 0x000fc600078e0006 */
[----:B------:R-:W-:Y:S01]  /*0b80*/  LEA.HI.X.SX32 R22, R23, R17, 0x1, P0 ;  /* 0x0000001117167211 */ /* 0x000fe200000f0eff */
[----:B------:R-:W-:Y:S02]  /*0b90*/  IMAD.MOV.U32 R29, RZ, RZ, 0x1 ;  /* 0x00000001ff1d7424 */ /* 0x000fe400078e00ff */
[----:B------:R-:W-:Y:S01]  /*0ba0*/  VIADD R19, R19, 0x1 ;  /* 0x0000000113137836 */ /* 0x000fe20000000000 */
[----:B---3--:R-:W-:-:S04]  /*0bb0*/  LEA R10, P0, R11, UR8, 0x2 ;  /* 0x000000080b0a7c11 */ /* 0x008fc8000f8010ff */
[----:B------:R-:W-:Y:S02]  /*0bc0*/  LEA.HI.X R11, R11, UR9, R22, 0x2, P0 ;  /* 0x000000090b0b7c11 */ /* 0x000fe400080f1416 */
[----:B------:R-:W-:-:S04]  /*0bd0*/  ISETP.NE.U32.AND P0, PT, R19, R0, PT ;  /* 0x000000001300720c */ /* 0x000fc80003f05070 */
[----:B------:R-:W-:Y:S01]  /*0be0*/  ISETP.NE.AND.EX P0, PT, RZ, R27, PT, P0 ;  /* 0x0000001bff00720c */ /* 0x000fe20003f05300 */
[----:B--2---:R-:W0:Y:S02]  /*0bf0*/  I2F.S64 R21, R20 ;  /* 0x0000001400157312 */ /* 0x004e240000301400 */
[----:B01----:R-:W-:-:S06]  /*0c00*/  FADD R8, R18, R21 ;  /* 0x0000001512087221 */ /* 0x003fcc0000000000 */
[----:B------:R-:W0:Y:S02]  /*0c10*/  F2I.S64.TRUNC R8, R8 ;  /* 0x0000000800087311 */ /* 0x000e24000020d900 */
[----:B0-----:R0:W-:Y:S04]  /*0c20*/  STG.E.64 desc[UR4][R4.64], R8 ;  /* 0x0000000804007986 */ /* 0x0011e8000c101b04 */
[----:B------:R0:W-:Y:S04]  /*0c30*/  STG.E desc[UR4][R12.64], R23 ;  /* 0x000000170c007986 */ /* 0x0001e8000c101904 */
[----:B------:R0:W-:Y:S01]  /*0c40*/  STG.E desc[UR4][R10.64], R29 ;  /* 0x0000001d0a007986 */ /* 0x0001e2000c101904 */
[----:B------:R-:W-:Y:S05]  /*0c50*/  @P0 BRA `(.L_x_87) ;  /* 0xfffffff400a40947 */ /* 0x000fea000383ffff */
[----:B------:R-:W-:Y:S05]  /*0c60*/  BSYNC.RECONVERGENT B0 ;  /* 0x0000000000007941 */ /* 0x000fea0003800200 */
.L_x_68:
[----:B------:R-:W-:Y:S05]  /*0c70*/  BRA `(.L_x_66) ;  /* 0x0000000400087947 */ /* 0x000fea0003800000 */
.L_x_67:
[----:B------:R-:W-:Y:S02]  /*0c80*/  IADD3 R13, P0, PT, R0, -0x1, RZ ;  /* 0xffffffff000d7810 */ /* 0x000fe40007f1e0ff */
[----:B------:R-:W-:Y:S01]  /*0c90*/  IADD3 R2, P1, PT, R16, UR8, RZ ;  /* 0x0000000810027c10 */ /* 0x000fe2000ff3e0ff */
[----:B------:R-:W-:Y:S01]  /*0ca0*/  IMAD.MOV.U32 R16, RZ, RZ, RZ ;  /* 0x000000ffff107224 */ /* 0x000fe200078e00ff */
[----:B------:R-:W-:Y:S02]  /*0cb0*/  LOP3.LUT R8, R13, 0xfffffffc, RZ, 0xc0, !PT ;  /* 0xfffffffc0d087812 */ /* 0x000fe400078ec0ff */
[----:B------:R-:W-:Y:S02]  /*0cc0*/  IADD3.X R12, PT, PT, R27, -0x1, RZ, P0, !PT ;  /* 0xffffffff1b0c7810 */ /* 0x000fe400007fe4ff */
[----:B------:R-:W-:Y:S02]  /*0cd0*/  ISETP.GT.U32.AND P0, PT, R8, RZ, PT ;  /* 0x000000ff0800720c */ /* 0x000fe40003f04070 */
[----:B------:R-:W-:-:S02]  /*0ce0*/  IADD3.X R3, PT, PT, R18, UR9, RZ, P1, !PT ;  /* 0x0000000912037c10 */ /* 0x000fc40008ffe4ff */
[----:B------:R-:W-:Y:S02]  /*0cf0*/  ISETP.GT.AND.EX P0, PT, R12, RZ, PT, P0 ;  /* 0x000000ff0c00720c */ /* 0x000fe40003f04300 */
[----:B------:R-:W-:-:S11]  /*0d00*/  LOP3.LUT R13, R13, 0x3, RZ, 0xc0, !PT ;  /* 0x000000030d0d7812 */ /* 0x000fd600078ec0ff */
[----:B------:R-:W-:Y:S05]  /*0d10*/  @!P0 BRA `(.L_x_88) ;  /* 0x00000000008c8947 */ /* 0x000fea0003800000 */
[----:B------:R-:W-:Y:S02]  /*0d20*/  ISETP.GT.U32.AND P1, PT, R8, 0xc, PT ;  /* 0x0000000c0800780c */ /* 0x000fe40003f24070 */
[----:B------:R-:W-:Y:S02]  /*0d30*/  PLOP3.LUT P0, PT, PT, PT, PT, 0x80, 0x8 ;  /* 0x000000000008781c */ /* 0x000fe40003f0f070 */
[----:B------:R-:W-:-:S13]  /*0d40*/  ISETP.GT.AND.EX P1, PT, R12, RZ, PT, P1 ;  /* 0x000000ff0c00720c */ /* 0x000fda0003f24310 */
[----:B------:R-:W-:Y:S05]  /*0d50*/  @!P1 BRA `(.L_x_89) ;  /* 0x0000000000409947 */ /* 0x000fea0003800000 */
[----:B------:R-:W-:-:S13]  /*0d60*/  PLOP3.LUT P0, PT, PT, PT, PT, 0x8, 0x80 ;  /* 0x000000000080781c */ /* 0x000fda0003f0e170 */
.L_x_90:
[----:B01----:R-:W-:Y:S01]  /*0d70*/  IMAD.MOV.U32 R10, RZ, RZ, 0x0 ;  /* 0x00000000ff0a7424 */ /* 0x003fe200078e00ff */
[----:B------:R-:W-:Y:S01]  /*0d80*/  IADD3 R8, P1, PT, R8, -0x10, RZ ;  /* 0xfffffff008087810 */ /* 0x000fe20007f3e0ff */
[----:B------:R-:W-:-:S03]  /*0d90*/  IMAD.MOV.U32 R11, RZ, RZ, -0x80000000 ;  /* 0x80000000ff0b7424 */ /* 0x000fc600078e00ff */
[----:B------:R-:W-:Y:S02]  /*0da0*/  IADD3.X R12, PT, PT, R12, -0x1, RZ, P1, !PT ;  /* 0xffffffff0c0c7810 */ /* 0x000fe40000ffe4ff */
[----:B------:R1:W-:Y:S01]  /*0db0*/  STG.E.64 desc[UR4][R4.64], R10 ;  /* 0x0000000a04007986 */ /* 0x0003e2000c101b04 */
[----:B------:R-:W-:-:S03]  /*0dc0*/  ISETP.GT.U32.AND P1, PT, R8, 0xc, PT ;  /* 0x0000000c0800780c */ /* 0x000fc60003f24070 */
[----:B------:R1:W-:Y:S01]  /*0dd0*/  STG.E desc[UR4][R2.64], R9 ;  /* 0x0000000902007986 */ /* 0x0003e2000c101904 */
[----:B------:R-:W-:-:S03]  /*0de0*/  ISETP.GT.AND.EX P1, PT, R12, RZ, PT, P1 ;  /* 0x000000ff0c00720c */ /* 0x000fc60003f24310 */
[----:B------:R1:W-:Y:S04]  /*0df0*/  STG.E.64 desc[UR4][R4.64], R10 ;  /* 0x0000000a04007986 */ /* 0x0003e8000c101b04 */
[----:B------:R1:W-:Y:S04]  /*0e00*/  STG.E desc[UR4][R2.64], R9 ;  /* 0x0000000902007986 */ /* 0x0003e8000c101904 */
[----:B------:R1:W-:Y:S04]  /*0e10*/  STG.E.64 desc[UR4][R4.64], R10 ;  /* 0x0000000a04007986 */ /* 0x0003e8000c101b04 */
[----:B------:R1:W-:Y:S04]  /*0e20*/  STG.E desc[UR4][R2.64], R9 ;  /* 0x0000000902007986 */ /* 0x0003e8000c101904 */
[----:B------:R1:W-:Y:S04]  /*0e30*/  STG.E.64 desc[UR4][R4.64], R10 ;  /* 0x0000000a04007986 */ /* 0x0003e8000c101b04 */
[----:B------:R1:W-:Y:S01]  /*0e40*/  STG.E desc[UR4][R2.64], R9 ;  /* 0x0000000902007986 */ /* 0x0003e2000c101904 */
[----:B------:R-:W-:Y:S05]  /*0e50*/  @P1 BRA `(.L_x_90) ;  /* 0xfffffffc00c41947 */ /* 0x000fea000383ffff */
.L_x_89:
[----:B------:R-:W-:-:S04]  /*0e60*/  ISETP.GT.U32.AND P1, PT, R8, 0x4, PT ;  /* 0x000000040800780c */ /* 0x000fc80003f24070 */
[----:B------:R-:W-:-:S13]  /*0e70*/  ISETP.GT.AND.EX P1, PT, R12, RZ, PT, P1 ;  /* 0x000000ff0c00720c */ /* 0x000fda0003f24310 */
[----:B------:R-:W-:Y:S05]  /*0e80*/  @!P1 BRA `(.L_x_91) ;  /* 0x0000000000249947 */ /* 0x000fea0003800000 */
[----:B01----:R-:W-:Y:S01]  /*0e90*/  IMAD.MOV.U32 R10, RZ, RZ, 0x0 ;  /* 0x00000000ff0a7424 */ /* 0x003fe200078e00ff */
[----:B------:R-:W-:Y:S01]  /*0ea0*/  IADD3 R8, P1, PT, R8, -0x8, RZ ;  /* 0xfffffff808087810 */ /* 0x000fe20007f3e0ff */
[----:B------:R-:W-:Y:S01]  /*0eb0*/  IMAD.MOV.U32 R11, RZ, RZ, -0x80000000 ;  /* 0x80000000ff0b7424 */ /* 0x000fe200078e00ff */
[----:B------:R-:W-:Y:S02]  /*0ec0*/  PLOP3.LUT P0, PT, PT, PT, PT, 0x8, 0x80 ;  /* 0x000000000080781c */ /* 0x000fe40003f0e170 */
[----:B------:R-:W-:Y:S02]  /*0ed0*/  IADD3.X R12, PT, PT, R12, -0x1, RZ, P1, !PT ;  /* 0xffffffff0c0c7810 */ /* 0x000fe40000ffe4ff */
[----:B------:R2:W-:Y:S04]  /*0ee0*/  STG.E.64 desc[UR4][R4.64], R10 ;  /* 0x0000000a04007986 */ /* 0x0005e8000c101b04 */
[----:B------:R2:W-:Y:S04]  /*0ef0*/  STG.E desc[UR4][R2.64], R9 ;  /* 0x0000000902007986 */ /* 0x0005e8000c101904 */
[----:B------:R2:W-:Y:S04]  /*0f00*/  STG.E.64 desc[UR4][R4.64], R10 ;  /* 0x0000000a04007986 */ /* 0x0005e8000c101b04 */
[----:B------:R2:W-:Y:S02]  /*0f10*/  STG.E desc[UR4][R2.64], R9 ;  /* 0x0000000902007986 */ /* 0x0005e4000c101904 */
.L_x_91:
[----:B------:R-:W-:-:S04]  /*0f20*/  ISETP.NE.U32.AND P1, PT, R8, RZ, PT ;  /* 0x000000ff0800720c */ /* 0x000fc80003f25070 */
[----:B------:R-:W-:-:S13]  /*0f30*/  ISETP.NE.OR.EX P0, PT, R12, RZ, P0, P1 ;  /* 0x000000ff0c00720c */ /* 0x000fda0000705710 */
[----:B------:R-:W-:Y:S05]  /*0f40*/  @!P0 BRA `(.L_x_92) ;  /* 0x0000000000248947 */ /* 0x000fea0003800000 */
.L_x_88:
[----:B012---:R-:W-:Y:S02]  /*0f50*/  IMAD.MOV.U32 R10, RZ, RZ, 0x0 ;  /* 0x00000000ff0a7424 */ /* 0x007fe400078e00ff */
[----:B------:R-:W-:-:S07]  /*0f60*/  IMAD.MOV.U32 R11, RZ, RZ, -0x80000000 ;  /* 0x80000000ff0b7424 */ /* 0x000fce00078e00ff */
.L_x_93:
[----:B------:R-:W-:Y:S01]  /*0f70*/  IADD3 R8, P0, PT, R8, -0x4, RZ ;  /* 0xfffffffc08087810 */ /* 0x000fe20007f1e0ff */
[----:B------:R3:W-:Y:S03]  /*0f80*/  STG.E.64 desc[UR4][R4.64], R10 ;  /* 0x0000000a04007986 */ /* 0x0007e6000c101b04 */
[----:B------:R-:W-:Y:S01]  /*0f90*/  IADD3.X R12, PT, PT, R12, -0x1, RZ, P0, !PT ;  /* 0xffffffff0c0c7810 */ /* 0x000fe200007fe4ff */
[----:B------:R3:W-:Y:S01]  /*0fa0*/  STG.E desc[UR4][R2.64], R9 ;  /* 0x0000000902007986 */ /* 0x0007e2000c101904 */
[----:B------:R-:W-:-:S04]  /*0fb0*/  ISETP.NE.U32.AND P0, PT, R8, RZ, PT ;  /* 0x000000ff0800720c */ /* 0x000fc80003f05070 */
[----:B------:R-:W-:-:S13]  /*0fc0*/  ISETP.NE.AND.EX P0, PT, R12, RZ, PT, P0 ;  /* 0x000000ff0c00720c */ /* 0x000fda0003f05300 */
[----:B---3--:R-:W-:Y:S05]  /*0fd0*/  @P0 BRA `(.L_x_93) ;  /* 0xfffffffc00e40947 */ /* 0x008fea000383ffff */
.L_x_92:
[----:B------:R-:W-:-:S04]  /*0fe0*/  ISETP.NE.U32.AND P0, PT, R13, RZ, PT ;  /* 0x000000ff0d00720c */ /* 0x000fc80003f05070 */
[----:B------:R-:W-:-:S13]  /*0ff0*/  ISETP.NE.AND.EX P0, PT, R16, RZ, PT, P0 ;  /* 0x000000ff1000720c */ /* 0x000fda0003f05300 */
[----:B------:R-:W-:Y:S05]  /*1000*/  @!P0 BRA `(.L_x_66) ;  /* 0x0000000000248947 */ /* 0x000fea0003800000 */
[----:B012---:R-:W-:Y:S02]  /*1010*/  HFMA2 R10, -RZ, RZ, 0, 0 ;  /* 0x00000000ff0a7431 */ /* 0x007fe400000001ff */
[----:B------:R-:W-:-:S07]  /*1020*/  IMAD.MOV.U32 R11, RZ, RZ, -0x80000000 ;  /* 0x80000000ff0b7424 */ /* 0x000fce00078e00ff */
.L_x_94:
[----:B------:R-:W-:Y:S01]  /*1030*/  IADD3 R13, P0, PT, R13, -0x1, RZ ;  /* 0xffffffff0d0d7810 */ /* 0x000fe20007f1e0ff */
[----:B------:R3:W-:Y:S03]  /*1040*/  STG.E.64 desc[UR4][R4.64], R10 ;  /* 0x0000000a04007986 */ /* 0x0007e6000c101b04 */
[----:B------:R-:W-:Y:S01]  /*1050*/  IADD3.X R16, PT, PT, R16, -0x1, RZ, P0, !PT ;  /* 0xffffffff10107810 */ /* 0x000fe200007fe4ff */
[----:B------:R3:W-:Y:S01]  /*1060*/  STG.E desc[UR4][R2.64], R9 ;  /* 0x0000000902007986 */ /* 0x0007e2000c101904 */
[----:B------:R-:W-:-:S04]  /*1070*/  ISETP.NE.U32.AND P0, PT, R13, RZ, PT ;  /* 0x000000ff0d00720c */ /* 0x000fc80003f05070 */
[----:B------:R-:W-:-:S13]  /*1080*/  ISETP.NE.AND.EX P0, PT, R16, RZ, PT, P0 ;  /* 0x000000ff1000720c */ /* 0x000fda0003f05300 */
[----:B---3--:R-:W-:Y:S05]  /*1090*/  @P0 BRA `(.L_x_94) ;  /* 0xfffffffc00e40947 */ /* 0x008fea000383ffff */
.L_x_66:
[C---:B------:R-:W-:Y:S01]  /*10a0*/  LEA R16, P0, R0.reuse, R6, 0x2 ;  /* 0x0000000600107211 */ /* 0x040fe200078010ff */
[----:B-12---:R-:W2:Y:S01]  /*10b0*/  LDG.E R3, desc[UR4][R6.64] ;  /* 0x0000000406037981 */ /* 0x006ea2000c1e1900 */
[----:B0-----:R-:W2:Y:S02]  /*10c0*/  LDC.64 R12, c[0x0][0x398] ;  /* 0x0000e600ff0c7b82 */ /* 0x001ea40000000a00 */
[----:B------:R-:W-:-:S06]  /*10d0*/  LEA.HI.X R17, R0, R7, R27, 0x2, P0 ;  /* 0x0000000700117211 */ /* 0x000fcc00000f141b */
[----:B------:R-:W3:Y:S01]  /*10e0*/  LDG.E R17, desc[UR4][R16.64+-0x4] ;  /* 0xfffffc0410117981 */ /* 0x000ee2000c1e1900 */
[----:B------:R-:W0:Y:S01]  /*10f0*/  LDC.64 R8, c[0x0][0x390] ;  /* 0x0000e400ff087b82 */ /* 0x000e220000000a00 */
[----:B--2---:R-:W-:-:S04]  /*1100*/  IMAD.WIDE R10, R3, 0x4, R12 ;  /* 0x00000004030a7825 */ /* 0x004fc800078e020c */
[----:B0-----:R-:W-:Y:S02]  /*1110*/  IMAD.WIDE R2, R3, 0x4, R8 ;  /* 0x0000000403027825 */ /* 0x001fe400078e0208 */
[----:B------:R-:W2:Y:S02]  /*1120*/  LDG.E R10, desc[UR4][R10.64] ;  /* 0x000000040a0a7981 */ /* 0x000ea4000c1e1900 */
[C---:B---3--:R-:W-:Y:S02]  /*1130*/  IMAD.WIDE R12, R17.reuse, 0x4, R12 ;  /* 0x00000004110c7825 */ /* 0x048fe400078e020c */
[----:B------:R-:W3:Y:S02]  /*1140*/  LDG.E R2, desc[UR4][R2.64] ;  /* 0x0000000402027981 */ /* 0x000ee4000c1e1900 */
[----:B------:R-:W-:Y:S02]  /*1150*/  IMAD.WIDE R8, R17, 0x4, R8 ;  /* 0x0000000411087825 */ /* 0x000fe400078e0208 */
        /* <DEDUP_REMOVED lines=11> */
[----:B------:R-:W-:-:S07]  /*1210*/  MOV R13, 0x1230 ;  /* 0x00001230000d7802 */ /* 0x000fce0000000f00 */
[----:B------:R-:W-:Y:S05]  /*1220*/  CALL.REL.NOINC `($__internal_3_$__cuda_sm20_sqrt_rn_f32_slowpath) ;  /* 0x0000000000487944 */ /* 0x000fea0003c00000 */
[----:B------:R-:W-:Y:S05]  /*1230*/  BRA `(.L_x_97) ;  /* 0x0000000000107947 */ /* 0x000fea0003800000 */
.L_x_96:
[----:B------:R-:W-:Y:S01]  /*1240*/  FMUL.FTZ R3, R0, R7 ;  /* 0x0000000700037220 */ /* 0x000fe20000410000 */
[----:B------:R-:W-:-:S03]  /*1250*/  FMUL.FTZ R7, R7, 0.5 ;  /* 0x3f00000007077820 */ /* 0x000fc60000410000 */
[----:B------:R-:W-:-:S04]  /*1260*/  FFMA R0, -R3, R3, R0 ;  /* 0x0000000303007223 */ /* 0x000fc80000000100 */
[----:B------:R-:W-:-:S07]  /*1270*/  FFMA R0, R0, R7, R3 ;  /* 0x0000000700007223 */ /* 0x000fce0000000003 */
.L_x_97:
[----:B------:R-:W-:Y:S05]  /*1280*/  BSYNC.RECONVERGENT B0 ;  /* 0x0000000000007941 */ /* 0x000fea0003800200 */
.L_x_95:
[----:B------:R-:W2:Y:S01]  /*1290*/  LDG.E.64 R6, desc[UR4][R4.64] ;  /* 0x0000000404067981 */ /* 0x000ea2000c1e1b00 */
[----:B------:R-:W0:Y:S01]  /*12a0*/  LDCU.64 UR6, c[0x0][0x3b0] ;  /* 0x00007600ff0677ac */ /* 0x000e220008000a00 */
[----:B------:R-:W2:Y:S01]  /*12b0*/  F2I.S64.TRUNC R2, R0 ;  /* 0x0000000000027311 */ /* 0x000ea2000020d900 */
[----:B------:R-:W-:Y:S01]  /*12c0*/  IMAD.MOV.U32 R8, RZ, RZ, -0x1 ;  /* 0xffffffffff087424 */ /* 0x000fe200078e00ff */
[----:B0-----:R-:W-:-:S04]  /*12d0*/  LEA R10, P1, R15, UR6, 0x3 ;  /* 0x000000060f0a7c11 */ /* 0x001fc8000f8218ff */
[----:B------:R-:W-:Y:S02]  /*12e0*/  LEA.HI.X R11, R15, UR7, R14, 0x3, P1 ;  /* 0x000000070f0b7c11 */ /* 0x000fe400088f1c0e */
[----:B--2---:R-:W-:-:S05]  /*12f0*/  IADD3 R9, P0, PT, R2, R6, RZ ;  /* 0x0000000602097210 */ /* 0x004fca0007f1e0ff */
[----:B------:R-:W-:Y:S02]  /*1300*/  IMAD.X R3, R3, 0x1, R7, P0 ;  /* 0x0000000103037824 */ /* 0x000fe400000e0607 */
[----:B------:R-:W-:-:S05]  /*1310*/  IMAD.MOV.U32 R2, RZ, RZ, R9 ;  /* 0x000000ffff027224 */ /* 0x000fca00078e0009 */
[----:B------:R-:W-:Y:S04]  /*1320*/  STG.E.64 desc[UR4][R4.64], R2 ;  /* 0x0000000204007986 */ /* 0x000fe8000c101b04 */
[----:B------:R-:W-:Y:S01]  /*1330*/  STG.E.64 desc[UR4][R10.64], R8 ;  /* 0x000000080a007986 */ /* 0x000fe2000c101b04 */
[----:B------:R-:W-:Y:S05]  /*1340*/  EXIT ;  /* 0x000000000000794d */ /* 0x000fea0003800000 */
        .weak           $__internal_3_$__cuda_sm20_sqrt_rn_f32_slowpath
        .type           $__internal_3_$__cuda_sm20_sqrt_rn_f32_slowpath,@function
        .size           $__internal_3_$__cuda_sm20_sqrt_rn_f32_slowpath,(.L_x_103 - $__internal_3_$__cuda_sm20_sqrt_rn_f32_slowpath)
$__internal_3_$__cuda_sm20_sqrt_rn_f32_slowpath:
[----:B------:R-:W-:-:S13]  /*1350*/  LOP3.LUT P0, RZ, R0, 0x7fffffff, RZ, 0xc0, !PT ;  /* 0x7fffffff00ff7812 */ /* 0x000fda000780c0ff */
[----:B------:R-:W-:Y:S01]  /*1360*/  @!P0 IMAD.MOV.U32 R8, RZ, RZ, R0 ;  /* 0x000000ffff088224 */ /* 0x000fe200078e0000 */
        /* <DEDUP_REMOVED lines=11> */
[----:B------:R-:W-:Y:S01]  /*1420*/  @P0 FMUL.FTZ R12, R8, 0.5 ;  /* 0x3f000000080c0820 */ /* 0x000fe20000410000 */
[----:B------:R-:W-:Y:S02]  /*1430*/  @!P0 IMAD.MOV.U32 R8, RZ, RZ, R0 ;  /* 0x000000ffff088224 */ /* 0x000fe400078e0000 */
[----:B------:R-:W-:-:S04]  /*1440*/  @P0 FADD.FTZ R11, -R10, -RZ ;  /* 0x800000ff0a0b0221 */ /* 0x000fc80000010100 */
[----:B------:R-:W-:-:S04]  /*1450*/  @P0 FFMA R11, R10, R11, R9 ;  /* 0x0000000b0a0b0223 */ /* 0x000fc80000000009 */
[----:B------:R-:W-:-:S04]  /*1460*/  @P0 FFMA R11, R11, R12, R10 ;  /* 0x0000000c0b0b0223 */ /* 0x000fc8000000000a */
[----:B------:R-:W-:-:S07]  /*1470*/  @P0 FMUL.FTZ R8, R11, 2.3283064365386962891e-10 ;  /* 0x2f8000000b080820 */ /* 0x000fce0000410000 */
.L_x_98:
[----:B------:R-:W-:Y:S02]  /*1480*/  IMAD.MOV.U32 R0, RZ, RZ, R8 ;  /* 0x000000ffff007224 */ /* 0x000fe400078e0008 */
[----:B------:R-:W-:Y:S02]  /*1490*/  IMAD.MOV.U32 R8, RZ, RZ, R13 ;  /* 0x000000ffff087224 */ /* 0x000fe400078e000d */
[----:B------:R-:W-:-:S04]  /*14a0*/  IMAD.MOV.U32 R9, RZ, RZ, 0x0 ;  /* 0x00000000ff097424 */ /* 0x000fc800078e00ff */
[----:B------:R-:W-:Y:S05]  /*14b0*/  RET.REL.NODEC R8 `(_Z7nn_initPilPfS0_S_PlPy) ;  /* 0xffffffe808d07950 */ /* 0x000fea0003c3ffff */
.L_x_99:
        /* <DEDUP_REMOVED lines=12> */
.L_x_103:


//--------------------- .nv.shared.reserved.0     --------------------------
	.section	.nv.shared.reserved.0,"aw",@nobits
	.weak		__nv_reservedSMEM_offset_0_alias
	.size		__nv_reservedSMEM_offset_0_alias, 0, 64
	.other		__nv_reservedSMEM_offset_0_alias,@"STO_CUDA_RESERVED_SHARED STV_DEFAULT"
__nv_reservedSMEM_offset_0_alias:
	.zero		0
	.zero		64


//--------------------- .nv.constant0._Z7tsp_tprPfS_PlPyl --------------------------
	.section	.nv.constant0._Z7tsp_tprPfS_PlPyl,"a",@progbits
	.sectionflags	@""
	.align	4
.nv.constant0._Z7tsp_tprPfS_PlPyl:
	.zero		936


//--------------------- .nv.constant0._Z8setCoordPiPfS0_S0_S0_l --------------------------
	.section	.nv.constant0._Z8setCoordPiPfS0_S0_S0_l,"a",@progbits
	.sectionflags	@""
	.align	4
.nv.constant0._Z8setCoordPiPfS0_S0_S0_l:
	.zero		944


//--------------------- .nv.constant0._Z7nn_initPilPfS0_S_PlPy --------------------------
	.section	.nv.constant0._Z7nn_initPilPfS0_S_PlPy,"a",@progbits
	.sectionflags	@""
	.align	4
.nv.constant0._Z7nn_initPilPfS0_S_PlPy:
	.zero		952


//--------------------- SYMBOLS --------------------------

	.type		.nv.reservedSmem.offset0,@object
	.size		.nv.reservedSmem.offset0,0x4
